	.target	sm_100a

	.elftype	@"ET_EXEC"


//--------------------- .note.nv.tkinfo           --------------------------
	.section	.note.nv.tkinfo,"",@"SHT_NOTE"
	.sectionflags	@"SHF_NOTE_NV_TKINFO"
	.tkinfo
        /*0018*/ 	.word	0x00000002
        /*0030*/ 	.string	""
        /*0030*/ 	.string	"ptxas"
        /*0030*/ 	.string	"Cuda compilation tools, release 13.0, V13.0.88"
        /*0030*/ 	.string	"Build cuda_13.0.r13.0/compiler.36424714_0"
        /*0030*/ 	.string	"-arch sm_100a -m 64 "



//--------------------- .note.nv.cuinfo           --------------------------
	.section	.note.nv.cuinfo,"",@"SHT_NOTE"
	.sectionflags	@"SHF_NOTE_NV_CUINFO"
        /*0018*/ 	.short	0x0002
        /*001a*/ 	.short	0x0064
        /*001c*/ 	.short	0x0082
	.zero		2


//--------------------- .nv.info                  --------------------------
	.section	.nv.info,"",@"SHT_CUDA_INFO"
	.align	4


	//----- nvinfo : EIATTR_REGCOUNT
	.align		4
        /*0000*/ 	.byte	0x04, 0x2f
        /*0002*/ 	.short	(.L_19 - .L_18)
	.align		4
.L_18:
        /*0004*/ 	.word	index@(_ZN7cutlass13device_kernelINS_4gemm6kernel13GemmUniversalIN4cute5tupleIJiiiiEEENS1_10collective13CollectiveMmaINS1_35MainloopSm100TmaUmmaWarpSpecializedILi8ELi2ELi4ENS5_IJNS4_1CILi1EEENSA_ILi2EEESB_EEEEENS5_IJNSA_ILi128EEENSA_ILi64EEESG_EEENS_6half_tENS5_IJlSB_lEEESI_SJ_NS4_8TiledMMAINS4_8MMA_AtomIJNS4_20SM100_MMA_F16BF16_SSISI_SI_fLi128ELi64ELNS4_4UMMA5MajorE0ELSO_0ELNSN_7ScaleInE0ELSP_0EEEEEENS4_6LayoutINS5_IJSB_SB_SB_EEENS5_IJNSA_ILi0EEESU_SU_EEEEENS5_IJNS4_10UnderscoreESX_SX_EEEEENS4_23SM90_TMA_LOAD_MULTICASTENS4_14ComposedLayoutINS4_7SwizzleILi3ELi4ELi3EEENS4_18smem_ptr_flag_bitsILi16EEENSS_INS5_IJNSA_ILi8EEESG_EEENS5_IJSG_SB_EEEEEEEvNS4_8identityENS4_13SM90_TMA_LOADES1A_vS1B_EENS_8epilogue10collective18CollectiveEpilogueINS1E_23Sm100TmaWarpSpecializedILi3ELi2ELi32ELb1ELb0EEEJSH_NS5_IJNSS_ISF_SB_EENSS_INSA_ILi32EEESB_EEEEESI_SJ_SI_SJ_NS1E_6fusion15FusionCallbacksIS1I_NS1N_17LinearCombinationISI_fSI_fLNS_15FloatRoundStyleE2EEESH_S1M_JEEENS4_5SM1004TMEM4LOAD26SM100_TMEM_LOAD_32dp32b32xES1C_NS11_INS12_ILi2ELi4ELi3EEES15_NSS_INS5_IJS16_S1K_EEENS5_IJS1K_SB_EEEEEEENS4_39AutoVectorizingCopyWithAssumedAlignmentILi128EEENS4_14SM90_TMA_STOREES21_S23_S23_EEEvvEEEEvNT_6ParamsE)
        /*0008*/ 	.word	0x00000077


	//----- nvinfo : EIATTR_FRAME_SIZE
	.align		4
.L_19:
        /*000c*/ 	.byte	0x04, 0x11
        /*000e*/ 	.short	(.L_21 - .L_20)
	.align		4
.L_20:
        /*0010*/ 	.word	index@($__internal_2_$__cuda_sm10x_tcgen05_guardrail_trap_unallocated_columns_being_dealloced)
        /*0014*/ 	.word	0x00000000


	//----- nvinfo : EIATTR_FRAME_SIZE
	.align		4
.L_21:
        /*0018*/ 	.byte	0x04, 0x11
        /*001a*/ 	.short	(.L_23 - .L_22)
	.align		4
.L_22:
        /*001c*/ 	.word	index@($__internal_1_$__cuda_sm10x_tcgen05_guardrail_trap_phase_invalid_during_alloc)
        /*0020*/ 	.word	0x00000000


	//----- nvinfo : EIATTR_FRAME_SIZE
	.align		4
.L_23:
        /*0024*/ 	.byte	0x04, 0x11
        /*0026*/ 	.short	(.L_25 - .L_24)
	.align		4
.L_24:
        /*0028*/ 	.word	index@($__internal_0_$__cuda_sm10x_tcgen05_guardrail_trap_col_being_dealloced_not_returned_by_alloc)
        /*002c*/ 	.word	0x00000000


	//----- nvinfo : EIATTR_FRAME_SIZE
	.align		4
.L_25:
        /*0030*/ 	.byte	0x04, 0x11
        /*0032*/ 	.short	(.L_27 - .L_26)
	.align		4
.L_26:
        /*0034*/ 	.word	index@(_ZN7cutlass13device_kernelINS_4gemm6kernel13GemmUniversalIN4cute5tupleIJiiiiEEENS1_10collective13CollectiveMmaINS1_35MainloopSm100TmaUmmaWarpSpecializedILi8ELi2ELi4ENS5_IJNS4_1CILi1EEENSA_ILi2EEESB_EEEEENS5_IJNSA_ILi128EEENSA_ILi64EEESG_EEENS_6half_tENS5_IJlSB_lEEESI_SJ_NS4_8TiledMMAINS4_8MMA_AtomIJNS4_20SM100_MMA_F16BF16_SSISI_SI_fLi128ELi64ELNS4_4UMMA5MajorE0ELSO_0ELNSN_7ScaleInE0ELSP_0EEEEEENS4_6LayoutINS5_IJSB_SB_SB_EEENS5_IJNSA_ILi0EEESU_SU_EEEEENS5_IJNS4_10UnderscoreESX_SX_EEEEENS4_23SM90_TMA_LOAD_MULTICASTENS4_14ComposedLayoutINS4_7SwizzleILi3ELi4ELi3EEENS4_18smem_ptr_flag_bitsILi16EEENSS_INS5_IJNSA_ILi8EEESG_EEENS5_IJSG_SB_EEEEEEEvNS4_8identityENS4_13SM90_TMA_LOADES1A_vS1B_EENS_8epilogue10collective18CollectiveEpilogueINS1E_23Sm100TmaWarpSpecializedILi3ELi2ELi32ELb1ELb0EEEJSH_NS5_IJNSS_ISF_SB_EENSS_INSA_ILi32EEESB_EEEEESI_SJ_SI_SJ_NS1E_6fusion15FusionCallbacksIS1I_NS1N_17LinearCombinationISI_fSI_fLNS_15FloatRoundStyleE2EEESH_S1M_JEEENS4_5SM1004TMEM4LOAD26SM100_TMEM_LOAD_32dp32b32xES1C_NS11_INS12_ILi2ELi4ELi3EEES15_NSS_INS5_IJS16_S1K_EEENS5_IJS1K_SB_EEEEEEENS4_39AutoVectorizingCopyWithAssumedAlignmentILi128EEENS4_14SM90_TMA_STOREES21_S23_S23_EEEvvEEEEvNT_6ParamsE)
        /*0038*/ 	.word	0x00000000


	//----- nvinfo : EIATTR_MIN_STACK_SIZE
	.align		4
.L_27:
        /*003c*/ 	.byte	0x04, 0x12
        /*003e*/ 	.short	(.L_29 - .L_28)
	.align		4
.L_28:
        /*0040*/ 	.word	index@(_ZN7cutlass13device_kernelINS_4gemm6kernel13GemmUniversalIN4cute5tupleIJiiiiEEENS1_10collective13CollectiveMmaINS1_35MainloopSm100TmaUmmaWarpSpecializedILi8ELi2ELi4ENS5_IJNS4_1CILi1EEENSA_ILi2EEESB_EEEEENS5_IJNSA_ILi128EEENSA_ILi64EEESG_EEENS_6half_tENS5_IJlSB_lEEESI_SJ_NS4_8TiledMMAINS4_8MMA_AtomIJNS4_20SM100_MMA_F16BF16_SSISI_SI_fLi128ELi64ELNS4_4UMMA5MajorE0ELSO_0ELNSN_7ScaleInE0ELSP_0EEEEEENS4_6LayoutINS5_IJSB_SB_SB_EEENS5_IJNSA_ILi0EEESU_SU_EEEEENS5_IJNS4_10UnderscoreESX_SX_EEEEENS4_23SM90_TMA_LOAD_MULTICASTENS4_14ComposedLayoutINS4_7SwizzleILi3ELi4ELi3EEENS4_18smem_ptr_flag_bitsILi16EEENSS_INS5_IJNSA_ILi8EEESG_EEENS5_IJSG_SB_EEEEEEEvNS4_8identityENS4_13SM90_TMA_LOADES1A_vS1B_EENS_8epilogue10collective18CollectiveEpilogueINS1E_23Sm100TmaWarpSpecializedILi3ELi2ELi32ELb1ELb0EEEJSH_NS5_IJNSS_ISF_SB_EENSS_INSA_ILi32EEESB_EEEEESI_SJ_SI_SJ_NS1E_6fusion15FusionCallbacksIS1I_NS1N_17LinearCombinationISI_fSI_fLNS_15FloatRoundStyleE2EEESH_S1M_JEEENS4_5SM1004TMEM4LOAD26SM100_TMEM_LOAD_32dp32b32xES1C_NS11_INS12_ILi2ELi4ELi3EEES15_NSS_INS5_IJS16_S1K_EEENS5_IJS1K_SB_EEEEEEENS4_39AutoVectorizingCopyWithAssumedAlignmentILi128EEENS4_14SM90_TMA_STOREES21_S23_S23_EEEvvEEEEvNT_6ParamsE)
        /*0044*/ 	.word	0x00000000
.L_29:


//--------------------- .nv.compat                --------------------------
	.section	.nv.compat,"",@"SHT_CUDA_COMPAT_INFO"
	.align	4
        /*0000*/ 	.byte	0x02, 0x09, 0x01, 0x00, 0x02, 0x02, 0x02, 0x00, 0x02, 0x05, 0x05, 0x00, 0x03, 0x07, 0x01, 0x01
        /*0010*/ 	.byte	0x02, 0x03, 0x01, 0x00, 0x02, 0x06, 0x01, 0x00, 0x04, 0x0b, 0x08, 0x00, 0x09, 0x00, 0x00, 0x00
        /*0020*/ 	.byte	0x00, 0x00, 0x00, 0x00


//--------------------- .nv.info._ZN7cutlass13device_kernelINS_4gemm6kernel13GemmUniversalIN4cute5tupleIJiiiiEEENS1_10collective13CollectiveMmaINS1_35MainloopSm100TmaUmmaWarpSpecializedILi8ELi2ELi4ENS5_IJNS4_1CILi1EEENSA_ILi2EEESB_EEEEENS5_IJNSA_ILi128EEENSA_ILi64EEESG_EEENS_6half_tENS5_IJlSB_lEEESI_SJ_NS4_8TiledMMAINS4_8MMA_AtomIJNS4_20SM100_MMA_F16BF16_SSISI_SI_fLi128ELi64ELNS4_4UMMA5MajorE0ELSO_0ELNSN_7ScaleInE0ELSP_0EEEEEENS4_6LayoutINS5_IJSB_SB_SB_EEENS5_IJNSA_ILi0EEESU_SU_EEEEENS5_IJNS4_10UnderscoreESX_SX_EEEEENS4_23SM90_TMA_LOAD_MULTICASTENS4_14ComposedLayoutINS4_7SwizzleILi3ELi4ELi3EEENS4_18smem_ptr_flag_bitsILi16EEENSS_INS5_IJNSA_ILi8EEESG_EEENS5_IJSG_SB_EEEEEEEvNS4_8identityENS4_13SM90_TMA_LOADES1A_vS1B_EENS_8epilogue10collective18CollectiveEpilogueINS1E_23Sm100TmaWarpSpecializedILi3ELi2ELi32ELb1ELb0EEEJSH_NS5_IJNSS_ISF_SB_EENSS_INSA_ILi32EEESB_EEEEESI_SJ_SI_SJ_NS1E_6fusion15FusionCallbacksIS1I_NS1N_17LinearCombinationISI_fSI_fLNS_15FloatRoundStyleE2EEESH_S1M_JEEENS4_5SM1004TMEM4LOAD26SM100_TMEM_LOAD_32dp32b32xES1C_NS11_INS12_ILi2ELi4ELi3EEES15_NSS_INS5_IJS16_S1K_EEENS5_IJS1K_SB_EEEEEEENS4_39AutoVectorizingCopyWithAssumedAlignmentILi128EEENS4_14SM90_TMA_STOREES21_S23_S23_EEEvvEEEEvNT_6ParamsE --------------------------
	.section	.nv.info._ZN7cutlass13device_kernelINS_4gemm6kernel13GemmUniversalIN4cute5tupleIJiiiiEEENS1_10collective13CollectiveMmaINS1_35MainloopSm100TmaUmmaWarpSpecializedILi8ELi2ELi4ENS5_IJNS4_1CILi1EEENSA_ILi2EEESB_EEEEENS5_IJNSA_ILi128EEENSA_ILi64EEESG_EEENS_6half_tENS5_IJlSB_lEEESI_SJ_NS4_8TiledMMAINS4_8MMA_AtomIJNS4_20SM100_MMA_F16BF16_SSISI_SI_fLi128ELi64ELNS4_4UMMA5MajorE0ELSO_0ELNSN_7ScaleInE0ELSP_0EEEEEENS4_6LayoutINS5_IJSB_SB_SB_EEENS5_IJNSA_ILi0EEESU_SU_EEEEENS5_IJNS4_10UnderscoreESX_SX_EEEEENS4_23SM90_TMA_LOAD_MULTICASTENS4_14ComposedLayoutINS4_7SwizzleILi3ELi4ELi3EEENS4_18smem_ptr_flag_bitsILi16EEENSS_INS5_IJNSA_ILi8EEESG_EEENS5_IJSG_SB_EEEEEEEvNS4_8identityENS4_13SM90_TMA_LOADES1A_vS1B_EENS_8epilogue10collective18CollectiveEpilogueINS1E_23Sm100TmaWarpSpecializedILi3ELi2ELi32ELb1ELb0EEEJSH_NS5_IJNSS_ISF_SB_EENSS_INSA_ILi32EEESB_EEEEESI_SJ_SI_SJ_NS1E_6fusion15FusionCallbacksIS1I_NS1N_17LinearCombinationISI_fSI_fLNS_15FloatRoundStyleE2EEESH_S1M_JEEENS4_5SM1004TMEM4LOAD26SM100_TMEM_LOAD_32dp32b32xES1C_NS11_INS12_ILi2ELi4ELi3EEES15_NSS_INS5_IJS16_S1K_EEENS5_IJS1K_SB_EEEEEEENS4_39AutoVectorizingCopyWithAssumedAlignmentILi128EEENS4_14SM90_TMA_STOREES21_S23_S23_EEEvvEEEEvNT_6ParamsE,"",@"SHT_CUDA_INFO"
	.sectionflags	@""
	.align	4


	//----- nvinfo : EIATTR_CUDA_API_VERSION
	.align		4
        /*0000*/ 	.byte	0x04, 0x37
        /*0002*/ 	.short	(.L_31 - .L_30)
.L_30:
        /*0004*/ 	.word	0x00000082


	//----- nvinfo : EIATTR_KPARAM_INFO
	.align		4
.L_31:
        /*0008*/ 	.byte	0x04, 0x17
        /*000a*/ 	.short	(.L_33 - .L_32)
.L_32:
        /*000c*/ 	.word	0x00000000
        /*0010*/ 	.short	0x0000
        /*0012*/ 	.short	0x0000
        /*0014*/ 	.byte	0x00, 0xf0, 0x01, 0x20


	//----- nvinfo : EIATTR_AT_ENTRY_FRAGMENTS
	.align		4
.L_33:
        /*0018*/ 	.byte	0x04, 0x4f
        /*001a*/ 	.short	(.L_35 - .L_34)


	//   ....[0]....
.L_34:
        /*001c*/ 	.word	0x00000006


	//----- nvinfo : EIATTR_RESERVED_SMEM_USED
	.align		4
.L_35:
        /*0020*/ 	.byte	0x01, 0x41
	.zero		2


	//----- nvinfo : EIATTR_SPARSE_MMA_MASK
	.align		4
        /*0024*/ 	.byte	0x03, 0x50
        /*0026*/ 	.short	0x0000


	//----- nvinfo : EIATTR_TCGEN05_1CTA_USED
	.align		4
        /*0028*/ 	.byte	0x01, 0x51
	.zero		2


	//----- nvinfo : EIATTR_MAXREG_COUNT
	.align		4
        /*002c*/ 	.byte	0x03, 0x1b
        /*002e*/ 	.short	0x00ff


	//----- nvinfo : EIATTR_NUM_BARRIERS
	.align		4
        /*0030*/ 	.byte	0x02, 0x4c
        /*0032*/ 	.byte	0x07
	.zero		1


	//----- nvinfo : EIATTR_EXTERNS
	.align		4
        /*0034*/ 	.byte	0x04, 0x0f
        /*0036*/ 	.short	(.L_37 - .L_36)


	//   ....[0]....
	.align		4
.L_36:
        /*0038*/ 	.word	index@(__assertfail)


	//----- nvinfo : EIATTR_MERCURY_ISA_VERSION
	.align		4
.L_37:
        /*003c*/ 	.byte	0x03, 0x5f
        /*003e*/ 	.short	0x0101


	//----- nvinfo : EIATTR_INT_WARP_WIDE_INSTR_OFFSETS
	.align		4
        /*0040*/ 	.byte	0x04, 0x31
        /*0042*/ 	.short	(.L_39 - .L_38)


	//   ....[0]....
.L_38:
        /*0044*/ 	.word	0x00003fb0


	//   ....[1]....
        /*0048*/ 	.word	0x00003fd0


	//   ....[2]....
        /*004c*/ 	.word	0x00004000


	//   ....[3]....
        /*0050*/ 	.word	0x00004be0


	//   ....[4]....
        /*0054*/ 	.word	0x00004c60


	//   ....[5]....
        /*0058*/ 	.word	0x00004d70


	//   ....[6]....
        /*005c*/ 	.word	0x00004e80


	//----- nvinfo : EIATTR_COOP_GROUP_MASK_REGIDS
	.align		4
.L_39:
        /*0060*/ 	.byte	0x04, 0x29
        /*0062*/ 	.short	(.L_41 - .L_40)


	//   ....[0]....
.L_40:
        /*0064*/ 	.word	0xffffffff


	//   ....[1]....
        /*0068*/ 	.word	0xffffffff


	//   ....[2]....
        /*006c*/ 	.word	0xffffffff


	//   ....[3]....
        /*0070*/ 	.word	0xffffffff


	//   ....[4]....
        /*0074*/ 	.word	0xffffffff


	//   ....[5]....
        /*0078*/ 	.word	0xffffffff


	//   ....[6]....
        /*007c*/ 	.word	0xffffffff


	//   ....[7]....
        /*0080*/ 	.word	0xffffffff


	//   ....[8]....
        /*0084*/ 	.word	0xffffffff


	//   ....[9]....
        /*0088*/ 	.word	0xffffffff


	//   ....[10]....
        /*008c*/ 	.word	0xffffffff


	//   ....[11]....
        /*0090*/ 	.word	0xffffffff


	//   ....[12]....
        /*0094*/ 	.word	0xffffffff


	//   ....[13]....
        /*0098*/ 	.word	0xffffffff


	//----- nvinfo : EIATTR_COOP_GROUP_INSTR_OFFSETS
	.align		4
.L_41:
        /*009c*/ 	.byte	0x04, 0x28
        /*009e*/ 	.short	(.L_43 - .L_42)


	//   ....[0]....
.L_42:
        /*00a0*/ 	.word	0x00000080


	//   ....[1]....
        /*00a4*/ 	.word	0x000004f0


	//   ....[2]....
        /*00a8*/ 	.word	0x00000750


	//   ....[3]....
        /*00ac*/ 	.word	0x000008d0


	//   ....[4]....
        /*00b0*/ 	.word	0x000009d0


	//   ....[5]....
        /*00b4*/ 	.word	0x00000b40


	//   ....[6]....
        /*00b8*/ 	.word	0x00000ce0


	//   ....[7]....
        /*00bc*/ 	.word	0x00000e90


	//   ....[8]....
        /*00c0*/ 	.word	0x000020d0


	//   ....[9]....
        /*00c4*/ 	.word	0x00003200


	//   ....[10]....
        /*00c8*/ 	.word	0x00003410


	//   ....[11]....
        /*00cc*/ 	.word	0x00003440


	//   ....[12]....
        /*00d0*/ 	.word	0x00003e90


	//   ....[13]....
        /*00d4*/ 	.word	0x000040c0


	//----- nvinfo : EIATTR_VRC_CTA_INIT_COUNT
	.align		4
.L_43:
        /*00d8*/ 	.byte	0x02, 0x4a
        /*00da*/ 	.byte	0x80
	.zero		1


	//----- nvinfo : EIATTR_SYSCALL_OFFSETS
	.align		4
        /*00dc*/ 	.byte	0x04, 0x46
        /*00de*/ 	.short	(.L_45 - .L_44)


	//   ....[0]....
.L_44:
        /*00e0*/ 	.word	0x00005b70


	//   ....[1]....
        /*00e4*/ 	.word	0x00005c60


	//   ....[2]....
        /*00e8*/ 	.word	0x00006500


	//   ....[3]....
        /*00ec*/ 	.word	0x000071d0


	//----- nvinfo : EIATTR_MBARRIER_INSTR_OFFSETS
	.align		4
.L_45:
        /*00f0*/ 	.byte	0x04, 0x39
        /*00f2*/ 	.short	(.L_47 - .L_46)


	//   ....[0]....
.L_46:
        /*00f4*/ 	.word	0x00000630
        /*00f8*/ 	.word	0x000000ff
        /*00fc*/ 	.word	0x00000000
        /*0100*/ 	.short	0x0100
        /*0102*/ 	.byte	0x04
	.zero		1


	//   ....[1]....
        /*0104*/ 	.word	0x00000640
        /*0108*/ 	.word	0x000000ff
        /*010c*/ 	.word	0x00000040
        /*0110*/ 	.short	0x0100
        /*0112*/ 	.byte	0x04
	.zero		1


	//   ....[2]....
        /*0114*/ 	.word	0x00000650
        /*0118*/ 	.word	0x000000ff
        /*011c*/ 	.word	0x00000008
        /*0120*/ 	.short	0x0100
        /*0122*/ 	.byte	0x04
	.zero		1


	//   ....[3]....
        /*0124*/ 	.word	0x00000660
        /*0128*/ 	.word	0x000000ff
        /*012c*/ 	.word	0x00000048
        /*0130*/ 	.short	0x0100
        /*0132*/ 	.byte	0x04
	.zero		1


	//   ....[4]....
        /*0134*/ 	.word	0x00000670
        /*0138*/ 	.word	0x000000ff
        /*013c*/ 	.word	0x00000010
        /*0140*/ 	.short	0x0100
        /*0142*/ 	.byte	0x04
	.zero		1


	//   ....[5]....
        /*0144*/ 	.word	0x00000680
        /*0148*/ 	.word	0x000000ff
        /*014c*/ 	.word	0x00000050
        /*0150*/ 	.short	0x0100
        /*0152*/ 	.byte	0x04
	.zero		1


	//   ....[6]....
        /*0154*/ 	.word	0x00000690
        /*0158*/ 	.word	0x000000ff
        /*015c*/ 	.word	0x00000018
        /*0160*/ 	.short	0x0100
        /*0162*/ 	.byte	0x04
	.zero		1


	//   ....[7]....
        /*0164*/ 	.word	0x000006a0
        /*0168*/ 	.word	0x000000ff
        /*016c*/ 	.word	0x00000058
        /*0170*/ 	.short	0x0100
        /*0172*/ 	.byte	0x04
	.zero		1


	//   ....[8]....
        /*0174*/ 	.word	0x000006b0
        /*0178*/ 	.word	0x000000ff
        /*017c*/ 	.word	0x00000020
        /*0180*/ 	.short	0x0100
        /*0182*/ 	.byte	0x04
	.zero		1


	//   ....[9]....
        /*0184*/ 	.word	0x000006c0
        /*0188*/ 	.word	0x000000ff
        /*018c*/ 	.word	0x00000060
        /*0190*/ 	.short	0x0100
        /*0192*/ 	.byte	0x04
	.zero		1


	//   ....[10]....
        /*0194*/ 	.word	0x000006d0
        /*0198*/ 	.word	0x000000ff
        /*019c*/ 	.word	0x00000028
        /*01a0*/ 	.short	0x0100
        /*01a2*/ 	.byte	0x04
	.zero		1


	//   ....[11]....
        /*01a4*/ 	.word	0x000006e0
        /*01a8*/ 	.word	0x000000ff
        /*01ac*/ 	.word	0x00000068
        /*01b0*/ 	.short	0x0100
        /*01b2*/ 	.byte	0x04
	.zero		1


	//   ....[12]....
        /*01b4*/ 	.word	0x000006f0
        /*01b8*/ 	.word	0x000000ff
        /*01bc*/ 	.word	0x00000030
        /*01c0*/ 	.short	0x0100
        /*01c2*/ 	.byte	0x04
	.zero		1


	//   ....[13]....
        /*01c4*/ 	.word	0x00000700
        /*01c8*/ 	.word	0x000000ff
        /*01cc*/ 	.word	0x00000070
        /*01d0*/ 	.short	0x0100
        /*01d2*/ 	.byte	0x04
	.zero		1


	//   ....[14]....
        /*01d4*/ 	.word	0x00000710
        /*01d8*/ 	.word	0x000000ff
        /*01dc*/ 	.word	0x00000038
        /*01e0*/ 	.short	0x0100
        /*01e2*/ 	.byte	0x04
	.zero		1


	//   ....[15]....
        /*01e4*/ 	.word	0x00000720
        /*01e8*/ 	.word	0x000000ff
        /*01ec*/ 	.word	0x00000078
        /*01f0*/ 	.short	0x0100
        /*01f2*/ 	.byte	0x04
	.zero		1


	//   ....[16]....
        /*01f4*/ 	.word	0x00000860
        /*01f8*/ 	.word	0x000000ff
        /*01fc*/ 	.word	0x00000080
        /*0200*/ 	.short	0x0100
        /*0202*/ 	.byte	0x04
	.zero		1


	//   ....[17]....
        /*0204*/ 	.word	0x00000870
        /*0208*/ 	.word	0x000000ff
        /*020c*/ 	.word	0x00000098
        /*0210*/ 	.short	0x0100
        /*0212*/ 	.byte	0x04
	.zero		1


	//   ....[18]....
        /*0214*/ 	.word	0x00000880
        /*0218*/ 	.word	0x000000ff
        /*021c*/ 	.word	0x00000088
        /*0220*/ 	.short	0x0100
        /*0222*/ 	.byte	0x04
	.zero		1


	//   ....[19]....
        /*0224*/ 	.word	0x00000890
        /*0228*/ 	.word	0x000000ff
        /*022c*/ 	.word	0x000000a0
        /*0230*/ 	.short	0x0100
        /*0232*/ 	.byte	0x04
	.zero		1


	//   ....[20]....
        /*0234*/ 	.word	0x000008a0
        /*0238*/ 	.word	0x000000ff
        /*023c*/ 	.word	0x00000090
        /*0240*/ 	.short	0x0100
        /*0242*/ 	.byte	0x04
	.zero		1


	//   ....[21]....
        /*0244*/ 	.word	0x000008b0
        /*0248*/ 	.word	0x000000ff
        /*024c*/ 	.word	0x000000a8
        /*0250*/ 	.short	0x0100
        /*0252*/ 	.byte	0x04
	.zero		1


	//   ....[22]....
        /*0254*/ 	.word	0x000009a0
        /*0258*/ 	.word	0x000000ff
        /*025c*/ 	.word	0x000000b0
        /*0260*/ 	.short	0x0100
        /*0262*/ 	.byte	0x06
	.zero		1


	//   ....[23]....
        /*0264*/ 	.word	0x000009b0
        /*0268*/ 	.word	0x000000ff
        /*026c*/ 	.word	0x000000b8
        /*0270*/ 	.short	0x0100
        /*0272*/ 	.byte	0x06
	.zero		1


	//   ....[24]....
        /*0274*/ 	.word	0x00000af0
        /*0278*/ 	.word	0x000000ff
        /*027c*/ 	.word	0x000000c0
        /*0280*/ 	.short	0x0100
        /*0282*/ 	.byte	0x06
	.zero		1


	//   ....[25]....
        /*0284*/ 	.word	0x00000b00
        /*0288*/ 	.word	0x000000ff
        /*028c*/ 	.word	0x000000d0
        /*0290*/ 	.short	0x0100
        /*0292*/ 	.byte	0x06
	.zero		1


	//   ....[26]....
        /*0294*/ 	.word	0x00000b10
        /*0298*/ 	.word	0x000000ff
        /*029c*/ 	.word	0x000000c8
        /*02a0*/ 	.short	0x0100
        /*02a2*/ 	.byte	0x06
	.zero		1


	//   ....[27]....
        /*02a4*/ 	.word	0x00000b20
        /*02a8*/ 	.word	0x000000ff
        /*02ac*/ 	.word	0x000000d8
        /*02b0*/ 	.short	0x0100
        /*02b2*/ 	.byte	0x06
	.zero		1


	//   ....[28]....
        /*02b4*/ 	.word	0x00000c50
        /*02b8*/ 	.word	0x000000ff
        /*02bc*/ 	.word	0x000000e0
        /*02c0*/ 	.short	0x0100
        /*02c2*/ 	.byte	0x04
	.zero		1


	//   ....[29]....
        /*02c4*/ 	.word	0x00000c60
        /*02c8*/ 	.word	0x000000ff
        /*02cc*/ 	.word	0x00000100
        /*02d0*/ 	.short	0x0100
        /*02d2*/ 	.byte	0x04
	.zero		1


	//   ....[30]....
        /*02d4*/ 	.word	0x00000c70
        /*02d8*/ 	.word	0x000000ff
        /*02dc*/ 	.word	0x000000e8
        /*02e0*/ 	.short	0x0100
        /*02e2*/ 	.byte	0x04
	.zero		1


	//   ....[31]....
        /*02e4*/ 	.word	0x00000c80
        /*02e8*/ 	.word	0x000000ff
        /*02ec*/ 	.word	0x00000108
        /*02f0*/ 	.short	0x0100
        /*02f2*/ 	.byte	0x04
	.zero		1


	//   ....[32]....
        /*02f4*/ 	.word	0x00000c90
        /*02f8*/ 	.word	0x000000ff
        /*02fc*/ 	.word	0x000000f0
        /*0300*/ 	.short	0x0100
        /*0302*/ 	.byte	0x04
	.zero		1


	//   ....[33]....
        /*0304*/ 	.word	0x00000ca0
        /*0308*/ 	.word	0x000000ff
        /*030c*/ 	.word	0x00000110
        /*0310*/ 	.short	0x0100
        /*0312*/ 	.byte	0x04
	.zero		1


	//   ....[34]....
        /*0314*/ 	.word	0x00000cb0
        /*0318*/ 	.word	0x000000ff
        /*031c*/ 	.word	0x000000f8
        /*0320*/ 	.short	0x0100
        /*0322*/ 	.byte	0x04
	.zero		1


	//   ....[35]....
        /*0324*/ 	.word	0x00000cc0
        /*0328*/ 	.word	0x000000ff
        /*032c*/ 	.word	0x00000118
        /*0330*/ 	.short	0x0100
        /*0332*/ 	.byte	0x04
	.zero		1


	//   ....[36]....
        /*0334*/ 	.word	0x00000db0
        /*0338*/ 	.word	0x000000ff
        /*033c*/ 	.word	0x00000120
        /*0340*/ 	.short	0x0100
        /*0342*/ 	.byte	0x04
	.zero		1


	//   ....[37]....
        /*0344*/ 	.word	0x00000dc0
        /*0348*/ 	.word	0x000000ff
        /*034c*/ 	.word	0x00000130
        /*0350*/ 	.short	0x0100
        /*0352*/ 	.byte	0x04
	.zero		1


	//   ....[38]....
        /*0354*/ 	.word	0x00000dd0
        /*0358*/ 	.word	0x000000ff
        /*035c*/ 	.word	0x00000128
        /*0360*/ 	.short	0x0100
        /*0362*/ 	.byte	0x04
	.zero		1


	//   ....[39]....
        /*0364*/ 	.word	0x00000de0
        /*0368*/ 	.word	0x000000ff
        /*036c*/ 	.word	0x00000138
        /*0370*/ 	.short	0x0100
        /*0372*/ 	.byte	0x04
	.zero		1


	//   ....[40]....
        /*0374*/ 	.word	0x00001970
        /*0378*/ 	.word	0x00000000
        /*037c*/ 	.word	0x00000130
        /*0380*/ 	.short	0x010a
        /*0382*/ 	.byte	0xff
	.zero		1


	//   ....[41]....
        /*0384*/ 	.word	0x00001990
        /*0388*/ 	.word	0x00000000
        /*038c*/ 	.word	0x00000120
        /*0390*/ 	.short	0x0101
        /*0392*/ 	.byte	0xff
	.zero		1


	//   ....[42]....
        /*0394*/ 	.word	0x00001a50
        /*0398*/ 	.word	0x000000ff
        /*039c*/ 	.word	0x00000040
        /*03a0*/ 	.short	0x010a
        /*03a2*/ 	.byte	0x04
	.zero		1


	//   ....[43]....
        /*03a4*/ 	.word	0x00001ad0
        /*03a8*/ 	.word	0x000000ff
        /*03ac*/ 	.word	0x00000040
        /*03b0*/ 	.short	0x010a
        /*03b2*/ 	.byte	0x21
	.zero		1


	//   ....[44]....
        /*03b4*/ 	.word	0x00001c70
        /*03b8*/ 	.word	0x000000ff
        /*03bc*/ 	.word	0x00000040
        /*03c0*/ 	.short	0x010a
        /*03c2*/ 	.byte	0x07
	.zero		1


	//   ....[45]....
        /*03c4*/ 	.word	0x00001d90
        /*03c8*/ 	.word	0x000000ff
        /*03cc*/ 	.word	0x000000b8
        /*03d0*/ 	.short	0x0101
        /*03d2*/ 	.byte	0x0d
	.zero		1


	//   ....[46]....
        /*03d4*/ 	.word	0x00001db0
        /*03d8*/ 	.word	0x000000ff
        /*03dc*/ 	.word	0x00000040
        /*03e0*/ 	.short	0x010a
        /*03e2*/ 	.byte	0x04
	.zero		1


	//   ....[47]....
        /*03e4*/ 	.word	0x00001e30
        /*03e8*/ 	.word	0x000000ff
        /*03ec*/ 	.word	0x00000040
        /*03f0*/ 	.short	0x010a
        /*03f2*/ 	.byte	0x11
	.zero		1


	//   ....[48]....
        /*03f4*/ 	.word	0x00001fc0
        /*03f8*/ 	.word	0x000000ff
        /*03fc*/ 	.word	0x00000040
        /*0400*/ 	.short	0x010a
        /*0402*/ 	.byte	0x06
	.zero		1


	//   ....[49]....
        /*0404*/ 	.word	0x00002100
        /*0408*/ 	.word	0x00000003
        /*040c*/ 	.word	0x000000c0
        /*0410*/ 	.short	0x010a
        /*0412*/ 	.byte	0xff
	.zero		1


	//   ....[50]....
        /*0414*/ 	.word	0x00002250
        /*0418*/ 	.word	0x00000000
        /*041c*/ 	.word	0x00000000
        /*0420*/ 	.short	0x0101
        /*0422*/ 	.byte	0xff
	.zero		1


	//   ....[51]....
        /*0424*/ 	.word	0x00002810
        /*0428*/ 	.word	0x000000ff
        /*042c*/ 	.word	0x00000000
        /*0430*/ 	.short	0x010a
        /*0432*/ 	.byte	0x04
	.zero		1


	//   ....[52]....
        /*0434*/ 	.word	0x000028a0
        /*0438*/ 	.word	0x000000ff
        /*043c*/ 	.word	0x00000000
        /*0440*/ 	.short	0x010a
        /*0442*/ 	.byte	0x05
	.zero		1


	//   ....[53]....
        /*0444*/ 	.word	0x00002930
        /*0448*/ 	.word	0x000000ff
        /*044c*/ 	.word	0x00000000
        /*0450*/ 	.short	0x010a
        /*0452*/ 	.byte	0x05
	.zero		1


	//   ....[54]....
        /*0454*/ 	.word	0x000029c0
        /*0458*/ 	.word	0x000000ff
        /*045c*/ 	.word	0x00000000
        /*0460*/ 	.short	0x010a
        /*0462*/ 	.byte	0x05
	.zero		1


	//   ....[55]....
        /*0464*/ 	.word	0x00002a50
        /*0468*/ 	.word	0x000000ff
        /*046c*/ 	.word	0x00000000
        /*0470*/ 	.short	0x010a
        /*0472*/ 	.byte	0x05
	.zero		1


	//   ....[56]....
        /*0474*/ 	.word	0x00002ae0
        /*0478*/ 	.word	0x000000ff
        /*047c*/ 	.word	0x00000000
        /*0480*/ 	.short	0x010a
        /*0482*/ 	.byte	0x05
	.zero		1


	//   ....[57]....
        /*0484*/ 	.word	0x00002b70
        /*0488*/ 	.word	0x000000ff
        /*048c*/ 	.word	0x00000000
        /*0490*/ 	.short	0x010a
        /*0492*/ 	.byte	0x05
	.zero		1


	//   ....[58]....
        /*0494*/ 	.word	0x00002c10
        /*0498*/ 	.word	0x00000000
        /*049c*/ 	.word	0x00000000
        /*04a0*/ 	.short	0x010a
        /*04a2*/ 	.byte	0xff
	.zero		1


	//   ....[59]....
        /*04a4*/ 	.word	0x00002d50
        /*04a8*/ 	.word	0x00000002
        /*04ac*/ 	.word	0x00000120
        /*04b0*/ 	.short	0x010a
        /*04b2*/ 	.byte	0xff
	.zero		1


	//   ....[60]....
        /*04b4*/ 	.word	0x00002db0
        /*04b8*/ 	.word	0x00000004
        /*04bc*/ 	.word	0x00000000
        /*04c0*/ 	.short	0x0101
        /*04c2*/ 	.byte	0xff
	.zero		1


	//   ....[61]....
        /*04c4*/ 	.word	0x00002dd0
        /*04c8*/ 	.word	0x000000ff
        /*04cc*/ 	.word	0x000000d0
        /*04d0*/ 	.short	0x010a
        /*04d2*/ 	.byte	0x04
	.zero		1


	//   ....[62]....
        /*04d4*/ 	.word	0x00002ef0
        /*04d8*/ 	.word	0x00000002
        /*04dc*/ 	.word	0x000000c0
        /*04e0*/ 	.short	0x010a
        /*04e2*/ 	.byte	0xff
	.zero		1


	//   ....[63]....
        /*04e4*/ 	.word	0x00003000
        /*04e8*/ 	.word	0x00000002
        /*04ec*/ 	.word	0x00000000
        /*04f0*/ 	.short	0x0101
        /*04f2*/ 	.byte	0xff
	.zero		1


	//   ....[64]....
        /*04f4*/ 	.word	0x00003090
        /*04f8*/ 	.word	0x000000ff
        /*04fc*/ 	.word	0x000000d0
        /*0500*/ 	.short	0x0106
        /*0502*/ 	.byte	0x04
	.zero		1


	//   ....[65]....
        /*0504*/ 	.word	0x000030b0
        /*0508*/ 	.word	0x000000ff
        /*050c*/ 	.word	0x000000d0
        /*0510*/ 	.short	0x010a
        /*0512*/ 	.byte	0x04
	.zero		1


	//   ....[66]....
        /*0514*/ 	.word	0x00003140
        /*0518*/ 	.word	0x000000ff
        /*051c*/ 	.word	0x000000d0
        /*0520*/ 	.short	0x0106
        /*0522*/ 	.byte	0x07
	.zero		1


	//   ....[67]....
        /*0524*/ 	.word	0x00003180
        /*0528*/ 	.word	0x00000000
        /*052c*/ 	.word	0x000000d0
        /*0530*/ 	.short	0x010a
        /*0532*/ 	.byte	0xff
	.zero		1


	//   ....[68]....
        /*0534*/ 	.word	0x000036e0
        /*0538*/ 	.word	0x00000000
        /*053c*/ 	.word	0x000000c0
        /*0540*/ 	.short	0x010a
        /*0542*/ 	.byte	0xff
	.zero		1


	//   ....[69]....
        /*0544*/ 	.word	0x000037f0
        /*0548*/ 	.word	0x00000003
        /*054c*/ 	.word	0x00000000
        /*0550*/ 	.short	0x0101
        /*0552*/ 	.byte	0xff
	.zero		1


	//   ....[70]....
        /*0554*/ 	.word	0x00003800
        /*0558*/ 	.word	0x000000ff
        /*055c*/ 	.word	0x00000000
        /*0560*/ 	.short	0x010a
        /*0562*/ 	.byte	0x04
	.zero		1


	//   ....[71]....
        /*0564*/ 	.word	0x00003820
        /*0568*/ 	.word	0x000000ff
        /*056c*/ 	.word	0x00000100
        /*0570*/ 	.short	0x010a
        /*0572*/ 	.byte	0x1e
	.zero		1


	//   ....[72]....
        /*0574*/ 	.word	0x000038f0
        /*0578*/ 	.word	0x000000ff
        /*057c*/ 	.word	0x00000000
        /*0580*/ 	.short	0x010a
        /*0582*/ 	.byte	0x05
	.zero		1


	//   ....[73]....
        /*0584*/ 	.word	0x00003a30
        /*0588*/ 	.word	0x000000ff
        /*058c*/ 	.word	0x00000000
        /*0590*/ 	.short	0x010a
        /*0592*/ 	.byte	0x04
	.zero		1


	//   ....[74]....
        /*0594*/ 	.word	0x00003cc0
        /*0598*/ 	.word	0x000000ff
        /*059c*/ 	.word	0x00000000
        /*05a0*/ 	.short	0x010a
        /*05a2*/ 	.byte	0x04
	.zero		1


	//   ....[75]....
        /*05a4*/ 	.word	0x00003d50
        /*05a8*/ 	.word	0x000000ff
        /*05ac*/ 	.word	0x00000000
        /*05b0*/ 	.short	0x010a
        /*05b2*/ 	.byte	0x05
	.zero		1


	//   ....[76]....
        /*05b4*/ 	.word	0x00003de0
        /*05b8*/ 	.word	0x000000ff
        /*05bc*/ 	.word	0x00000000
        /*05c0*/ 	.short	0x010a
        /*05c2*/ 	.byte	0x05
	.zero		1


	//   ....[77]....
        /*05c4*/ 	.word	0x00003e70
        /*05c8*/ 	.word	0x000000ff
        /*05cc*/ 	.word	0x00000000
        /*05d0*/ 	.short	0x010a
        /*05d2*/ 	.byte	0x04
	.zero		1


	//   ....[78]....
        /*05d4*/ 	.word	0x00004310
        /*05d8*/ 	.word	0x0000000c
        /*05dc*/ 	.word	0x000000c0
        /*05e0*/ 	.short	0x010a
        /*05e2*/ 	.byte	0xff
	.zero		1


	//   ....[79]....
        /*05e4*/ 	.word	0x00004480
        /*05e8*/ 	.word	0x00000000
        /*05ec*/ 	.word	0x00000000
        /*05f0*/ 	.short	0x0101
        /*05f2*/ 	.byte	0xff
	.zero		1


	//   ....[80]....
        /*05f4*/ 	.word	0x00004900
        /*05f8*/ 	.word	0x000000ff
        /*05fc*/ 	.word	0x000000b8
        /*0600*/ 	.short	0x010a
        /*0602*/ 	.byte	0x18
	.zero		1


	//   ....[81]....
        /*0604*/ 	.word	0x00004ac0
        /*0608*/ 	.word	0x000000ff
        /*060c*/ 	.word	0x00000098
        /*0610*/ 	.short	0x010a
        /*0612*/ 	.byte	0x04
	.zero		1


	//   ....[82]....
        /*0614*/ 	.word	0x00004ca0
        /*0618*/ 	.word	0x000000ff
        /*061c*/ 	.word	0x00000080
        /*0620*/ 	.short	0x010b
        /*0622*/ 	.byte	0x04
	.zero		1


	//   ....[83]....
        /*0624*/ 	.word	0x00004cb0
        /*0628*/ 	.word	0x000000ff
        /*062c*/ 	.word	0x00000000
        /*0630*/ 	.short	0x0101
        /*0632*/ 	.byte	0x14
	.zero		1


	//   ....[84]....
        /*0634*/ 	.word	0x00004cc0
        /*0638*/ 	.word	0x000000ff
        /*063c*/ 	.word	0x00000098
        /*0640*/ 	.short	0x010a
        /*0642*/ 	.byte	0x05
	.zero		1


	//   ....[85]....
        /*0644*/ 	.word	0x00004ec0
        /*0648*/ 	.word	0x000000ff
        /*064c*/ 	.word	0x00000080
        /*0650*/ 	.short	0x010b
        /*0652*/ 	.byte	0x05
	.zero		1


	//   ....[86]....
        /*0654*/ 	.word	0x00004ed0
        /*0658*/ 	.word	0x000000ff
        /*065c*/ 	.word	0x00000000
        /*0660*/ 	.short	0x0101
        /*0662*/ 	.byte	0x04
	.zero		1


	//   ....[87]....
        /*0664*/ 	.word	0x00004f70
        /*0668*/ 	.word	0x000000ff
        /*066c*/ 	.word	0x00000000
        /*0670*/ 	.short	0x010a
        /*0672*/ 	.byte	0x04
	.zero		1


	//   ....[88]....
        /*0674*/ 	.word	0x00005000
        /*0678*/ 	.word	0x000000ff
        /*067c*/ 	.word	0x00000000
        /*0680*/ 	.short	0x010a
        /*0682*/ 	.byte	0x05
	.zero		1


	//   ....[89]....
        /*0684*/ 	.word	0x000050a0
        /*0688*/ 	.word	0x00000000
        /*068c*/ 	.word	0x00000000
        /*0690*/ 	.short	0x010a
        /*0692*/ 	.byte	0xff
	.zero		1


	//   ....[90]....
        /*0694*/ 	.word	0x00005400
        /*0698*/ 	.word	0x00000003
        /*069c*/ 	.word	0x000000c0
        /*06a0*/ 	.short	0x010a
        /*06a2*/ 	.byte	0xff
	.zero		1


	//   ....[91]....
        /*06a4*/ 	.word	0x00005580
        /*06a8*/ 	.word	0x00000000
        /*06ac*/ 	.word	0x00000000
        /*06b0*/ 	.short	0x0101
        /*06b2*/ 	.byte	0xff
	.zero		1


	//   ....[92]....
        /*06b4*/ 	.word	0x00006150
        /*06b8*/ 	.word	0x00000000
        /*06bc*/ 	.word	0x00000080
        /*06c0*/ 	.short	0x010a
        /*06c2*/ 	.byte	0xff
	.zero		1


	//   ....[93]....
        /*06c4*/ 	.word	0x000061c0
        /*06c8*/ 	.word	0x00000066
        /*06cc*/ 	.word	0x000000e0
        /*06d0*/ 	.short	0x010a
        /*06d2*/ 	.byte	0xff
	.zero		1


	//   ....[94]....
        /*06d4*/ 	.word	0x000062b0
        /*06d8*/ 	.word	0x00000000
        /*06dc*/ 	.word	0x00000080
        /*06e0*/ 	.short	0x010a
        /*06e2*/ 	.byte	0xff
	.zero		1


	//   ....[95]....
        /*06e4*/ 	.word	0x000063e0
        /*06e8*/ 	.word	0x00000066
        /*06ec*/ 	.word	0x000000e0
        /*06f0*/ 	.short	0x010a
        /*06f2*/ 	.byte	0xff
	.zero		1


	//   ....[96]....
        /*06f4*/ 	.word	0x00006f10
        /*06f8*/ 	.word	0x00000000
        /*06fc*/ 	.word	0x00000000
        /*0700*/ 	.short	0x0101
        /*0702*/ 	.byte	0xff
	.zero		1


	//   ....[97]....
        /*0704*/ 	.word	0x00006f20
        /*0708*/ 	.word	0x00000003
        /*070c*/ 	.word	0x00000080
        /*0710*/ 	.short	0x010a
        /*0712*/ 	.byte	0xff
	.zero		1


	//   ....[98]....
        /*0714*/ 	.word	0x00006ff0
        /*0718*/ 	.word	0x00000003
        /*071c*/ 	.word	0x00000080
        /*0720*/ 	.short	0x010a
        /*0722*/ 	.byte	0xff
	.zero		1


	//   ....[99]....
        /*0724*/ 	.word	0x00007450
        /*0728*/ 	.word	0x000000ff
        /*072c*/ 	.word	0x00000000
        /*0730*/ 	.short	0x0101
        /*0732*/ 	.byte	0x05
	.zero		1


	//   ....[100]....
        /*0734*/ 	.word	0x00007cb0
        /*0738*/ 	.word	0x00000002
        /*073c*/ 	.word	0x00000000
        /*0740*/ 	.short	0x0101
        /*0742*/ 	.byte	0xff
	.zero		1


	//   ....[101]....
        /*0744*/ 	.word	0x00007f70
        /*0748*/ 	.word	0x000000ff
        /*074c*/ 	.word	0x00000000
        /*0750*/ 	.short	0x0101
        /*0752*/ 	.byte	0x04
	.zero		1


	//   ....[102]....
        /*0754*/ 	.word	0x00007f90
        /*0758*/ 	.word	0x00000000
        /*075c*/ 	.word	0x00000130
        /*0760*/ 	.short	0x010a
        /*0762*/ 	.byte	0xff
	.zero		1


	//   ....[103]....
        /*0764*/ 	.word	0x00007ff0
        /*0768*/ 	.word	0x00000000
        /*076c*/ 	.word	0x00000040
        /*0770*/ 	.short	0x010a
        /*0772*/ 	.byte	0xff
	.zero		1


	//   ....[104]....
        /*0774*/ 	.word	0x00008050
        /*0778*/ 	.word	0x00000000
        /*077c*/ 	.word	0x00000040
        /*0780*/ 	.short	0x010a
        /*0782*/ 	.byte	0xff
	.zero		1


	//   ....[105]....
        /*0784*/ 	.word	0x000080a0
        /*0788*/ 	.word	0x00000003
        /*078c*/ 	.word	0x000000c0
        /*0790*/ 	.short	0x010a
        /*0792*/ 	.byte	0xff
	.zero		1


	//   ....[106]....
        /*0794*/ 	.word	0x00008100
        /*0798*/ 	.word	0x00000000
        /*079c*/ 	.word	0x00000000
        /*07a0*/ 	.short	0x010a
        /*07a2*/ 	.byte	0xff
	.zero		1


	//   ....[107]....
        /*07a4*/ 	.word	0x00008160
        /*07a8*/ 	.word	0x00000000
        /*07ac*/ 	.word	0x00000000
        /*07b0*/ 	.short	0x010a
        /*07b2*/ 	.byte	0xff
	.zero		1


	//   ....[108]....
        /*07b4*/ 	.word	0x000081c0
        /*07b8*/ 	.word	0x00000000
        /*07bc*/ 	.word	0x00000000
        /*07c0*/ 	.short	0x010a
        /*07c2*/ 	.byte	0xff
	.zero		1


	//   ....[109]....
        /*07c4*/ 	.word	0x00008220
        /*07c8*/ 	.word	0x00000000
        /*07cc*/ 	.word	0x00000000
        /*07d0*/ 	.short	0x010a
        /*07d2*/ 	.byte	0xff
	.zero		1


	//   ....[110]....
        /*07d4*/ 	.word	0x00008280
        /*07d8*/ 	.word	0x00000000
        /*07dc*/ 	.word	0x00000000
        /*07e0*/ 	.short	0x010a
        /*07e2*/ 	.byte	0xff
	.zero		1


	//   ....[111]....
        /*07e4*/ 	.word	0x000082e0
        /*07e8*/ 	.word	0x00000000
        /*07ec*/ 	.word	0x00000000
        /*07f0*/ 	.short	0x010a
        /*07f2*/ 	.byte	0xff
	.zero		1


	//   ....[112]....
        /*07f4*/ 	.word	0x00008340
        /*07f8*/ 	.word	0x00000000
        /*07fc*/ 	.word	0x00000000
        /*0800*/ 	.short	0x010a
        /*0802*/ 	.byte	0xff
	.zero		1


	//   ....[113]....
        /*0804*/ 	.word	0x00008390
        /*0808*/ 	.word	0x00000002
        /*080c*/ 	.word	0x00000120
        /*0810*/ 	.short	0x010a
        /*0812*/ 	.byte	0xff
	.zero		1


	//   ....[114]....
        /*0814*/ 	.word	0x000083f0
        /*0818*/ 	.word	0x00000002
        /*081c*/ 	.word	0x000000d0
        /*0820*/ 	.short	0x010a
        /*0822*/ 	.byte	0xff
	.zero		1


	//   ....[115]....
        /*0824*/ 	.word	0x00008440
        /*0828*/ 	.word	0x00000002
        /*082c*/ 	.word	0x000000c0
        /*0830*/ 	.short	0x010a
        /*0832*/ 	.byte	0xff
	.zero		1


	//   ....[116]....
        /*0834*/ 	.word	0x000084a0
        /*0838*/ 	.word	0x00000000
        /*083c*/ 	.word	0x000000d0
        /*0840*/ 	.short	0x010a
        /*0842*/ 	.byte	0xff
	.zero		1


	//   ....[117]....
        /*0844*/ 	.word	0x000084f0
        /*0848*/ 	.word	0x00000000
        /*084c*/ 	.word	0x000000c0
        /*0850*/ 	.short	0x010a
        /*0852*/ 	.byte	0xff
	.zero		1


	//   ....[118]....
        /*0854*/ 	.word	0x00008550
        /*0858*/ 	.word	0x00000003
        /*085c*/ 	.word	0x00000100
        /*0860*/ 	.short	0x010a
        /*0862*/ 	.byte	0xff
	.zero		1


	//   ....[119]....
        /*0864*/ 	.word	0x000085b0
        /*0868*/ 	.word	0x00000000
        /*086c*/ 	.word	0x00000000
        /*0870*/ 	.short	0x010a
        /*0872*/ 	.byte	0xff
	.zero		1


	//   ....[120]....
        /*0874*/ 	.word	0x00008610
        /*0878*/ 	.word	0x00000000
        /*087c*/ 	.word	0x00000000
        /*0880*/ 	.short	0x010a
        /*0882*/ 	.byte	0xff
	.zero		1


	//   ....[121]....
        /*0884*/ 	.word	0x00008670
        /*0888*/ 	.word	0x00000000
        /*088c*/ 	.word	0x00000000
        /*0890*/ 	.short	0x010a
        /*0892*/ 	.byte	0xff
	.zero		1


	//   ....[122]....
        /*0894*/ 	.word	0x000086d0
        /*0898*/ 	.word	0x00000000
        /*089c*/ 	.word	0x00000000
        /*08a0*/ 	.short	0x010a
        /*08a2*/ 	.byte	0xff
	.zero		1


	//   ....[123]....
        /*08a4*/ 	.word	0x00008730
        /*08a8*/ 	.word	0x00000000
        /*08ac*/ 	.word	0x00000000
        /*08b0*/ 	.short	0x010a
        /*08b2*/ 	.byte	0xff
	.zero		1


	//   ....[124]....
        /*08b4*/ 	.word	0x00008780
        /*08b8*/ 	.word	0x0000000c
        /*08bc*/ 	.word	0x000000c0
        /*08c0*/ 	.short	0x010a
        /*08c2*/ 	.byte	0xff
	.zero		1


	//   ....[125]....
        /*08c4*/ 	.word	0x000087e0
        /*08c8*/ 	.word	0x00000000
        /*08cc*/ 	.word	0x000000b8
        /*08d0*/ 	.short	0x010a
        /*08d2*/ 	.byte	0xff
	.zero		1


	//   ....[126]....
        /*08d4*/ 	.word	0x00008840
        /*08d8*/ 	.word	0x00000000
        /*08dc*/ 	.word	0x00000098
        /*08e0*/ 	.short	0x010a
        /*08e2*/ 	.byte	0xff
	.zero		1


	//   ....[127]....
        /*08e4*/ 	.word	0x000088a0
        /*08e8*/ 	.word	0x00000009
        /*08ec*/ 	.word	0x00000098
        /*08f0*/ 	.short	0x010a
        /*08f2*/ 	.byte	0xff
	.zero		1


	//   ....[128]....
        /*08f4*/ 	.word	0x00008900
        /*08f8*/ 	.word	0x00000000
        /*08fc*/ 	.word	0x00000000
        /*0900*/ 	.short	0x010a
        /*0902*/ 	.byte	0xff
	.zero		1


	//   ....[129]....
        /*0904*/ 	.word	0x00008960
        /*0908*/ 	.word	0x00000000
        /*090c*/ 	.word	0x00000000
        /*0910*/ 	.short	0x010a
        /*0912*/ 	.byte	0xff
	.zero		1


	//   ....[130]....
        /*0914*/ 	.word	0x000089b0
        /*0918*/ 	.word	0x00000003
        /*091c*/ 	.word	0x000000c0
        /*0920*/ 	.short	0x010a
        /*0922*/ 	.byte	0xff
	.zero		1


	//   ....[131]....
        /*0924*/ 	.word	0x00008a00
        /*0928*/ 	.word	0x00000000
        /*092c*/ 	.word	0x00000080
        /*0930*/ 	.short	0x010a
        /*0932*/ 	.byte	0xff
	.zero		1


	//   ....[132]....
        /*0934*/ 	.word	0x00008a50
        /*0938*/ 	.word	0x00000066
        /*093c*/ 	.word	0x000000e0
        /*0940*/ 	.short	0x010a
        /*0942*/ 	.byte	0xff
	.zero		1


	//   ....[133]....
        /*0944*/ 	.word	0x00008aa0
        /*0948*/ 	.word	0x00000003
        /*094c*/ 	.word	0x00000080
        /*0950*/ 	.short	0x010a
        /*0952*/ 	.byte	0xff
	.zero		1


	//----- nvinfo : EIATTR_NUM_MBARRIERS
	.align		4
.L_47:
        /*0954*/ 	.byte	0x03, 0x38
        /*0956*/ 	.short	0x0028


	//----- nvinfo : EIATTR_EXIT_INSTR_OFFSETS
	.align		4
        /*0958*/ 	.byte	0x04, 0x1c
        /*095a*/ 	.short	(.L_49 - .L_48)


	//   ....[0]....
.L_48:
        /*095c*/ 	.word	0x00002c40


	//   ....[1]....
        /*0960*/ 	.word	0x00003150


	//   ....[2]....
        /*0964*/ 	.word	0x000031b0


	//   ....[3]....
        /*0968*/ 	.word	0x000040d0


	//   ....[4]....
        /*096c*/ 	.word	0x000050d0


	//   ....[5]....
        /*0970*/ 	.word	0x00005110


	//   ....[6]....
        /*0974*/ 	.word	0x00007e50


	//   ....[7]....
        /*0978*/ 	.word	0x00007ed0


	//   ....[8]....
        /*097c*/ 	.word	0x00007f00


	//   ....[9]....
        /*0980*/ 	.word	0x00007f80


	//----- nvinfo : EIATTR_MAX_THREADS
	.align		4
.L_49:
        /*0984*/ 	.byte	0x04, 0x05
        /*0986*/ 	.short	(.L_51 - .L_50)
.L_50:
        /*0988*/ 	.word	0x00000100
        /*098c*/ 	.word	0x00000001
        /*0990*/ 	.word	0x00000001


	//----- nvinfo : EIATTR_CRS_STACK_SIZE
	.align		4
.L_51:
        /*0994*/ 	.byte	0x04, 0x1e
        /*0996*/ 	.short	(.L_53 - .L_52)
.L_52:
        /*0998*/ 	.word	0x00000000


	//----- nvinfo : EIATTR_CBANK_PARAM_SIZE
	.align		4
.L_53:
        /*099c*/ 	.byte	0x03, 0x19
        /*099e*/ 	.short	0x0800


	//----- nvinfo : EIATTR_PARAM_CBANK
	.align		4
        /*09a0*/ 	.byte	0x04, 0x0a
        /*09a2*/ 	.short	(.L_55 - .L_54)
	.align		4
.L_54:
        /*09a4*/ 	.word	index@(.nv.constant0._ZN7cutlass13device_kernelINS_4gemm6kernel13GemmUniversalIN4cute5tupleIJiiiiEEENS1_10collective13CollectiveMmaINS1_35MainloopSm100TmaUmmaWarpSpecializedILi8ELi2ELi4ENS5_IJNS4_1CILi1EEENSA_ILi2EEESB_EEEEENS5_IJNSA_ILi128EEENSA_ILi64EEESG_EEENS_6half_tENS5_IJlSB_lEEESI_SJ_NS4_8TiledMMAINS4_8MMA_AtomIJNS4_20SM100_MMA_F16BF16_SSISI_SI_fLi128ELi64ELNS4_4UMMA5MajorE0ELSO_0ELNSN_7ScaleInE0ELSP_0EEEEEENS4_6LayoutINS5_IJSB_SB_SB_EEENS5_IJNSA_ILi0EEESU_SU_EEEEENS5_IJNS4_10UnderscoreESX_SX_EEEEENS4_23SM90_TMA_LOAD_MULTICASTENS4_14ComposedLayoutINS4_7SwizzleILi3ELi4ELi3EEENS4_18smem_ptr_flag_bitsILi16EEENSS_INS5_IJNSA_ILi8EEESG_EEENS5_IJSG_SB_EEEEEEEvNS4_8identityENS4_13SM90_TMA_LOADES1A_vS1B_EENS_8epilogue10collective18CollectiveEpilogueINS1E_23Sm100TmaWarpSpecializedILi3ELi2ELi32ELb1ELb0EEEJSH_NS5_IJNSS_ISF_SB_EENSS_INSA_ILi32EEESB_EEEEESI_SJ_SI_SJ_NS1E_6fusion15FusionCallbacksIS1I_NS1N_17LinearCombinationISI_fSI_fLNS_15FloatRoundStyleE2EEESH_S1M_JEEENS4_5SM1004TMEM4LOAD26SM100_TMEM_LOAD_32dp32b32xES1C_NS11_INS12_ILi2ELi4ELi3EEES15_NSS_INS5_IJS16_S1K_EEENS5_IJS1K_SB_EEEEEEENS4_39AutoVectorizingCopyWithAssumedAlignmentILi128EEENS4_14SM90_TMA_STOREES21_S23_S23_EEEvvEEEEvNT_6ParamsE)
        /*09a8*/ 	.short	0x0380
        /*09aa*/ 	.short	0x0800


	//----- nvinfo : EIATTR_SW_WAR
	.align		4
.L_55:
        /*09ac*/ 	.byte	0x04, 0x36
        /*09ae*/ 	.short	(.L_57 - .L_56)
.L_56:
        /*09b0*/ 	.word	0x00000008
.L_57:


//--------------------- .nv.callgraph             --------------------------
	.section	.nv.callgraph,"",@"SHT_CUDA_CALLGRAPH"
	.align	4
	.sectionentsize	8
	.align		4
        /*0000*/ 	.word	0x00000000
	.align		4
        /*0004*/ 	.word	0xffffffff
	.align		4
        /*0008*/ 	.word	index@(_ZN7cutlass13device_kernelINS_4gemm6kernel13GemmUniversalIN4cute5tupleIJiiiiEEENS1_10collective13CollectiveMmaINS1_35MainloopSm100TmaUmmaWarpSpecializedILi8ELi2ELi4ENS5_IJNS4_1CILi1EEENSA_ILi2EEESB_EEEEENS5_IJNSA_ILi128EEENSA_ILi64EEESG_EEENS_6half_tENS5_IJlSB_lEEESI_SJ_NS4_8TiledMMAINS4_8MMA_AtomIJNS4_20SM100_MMA_F16BF16_SSISI_SI_fLi128ELi64ELNS4_4UMMA5MajorE0ELSO_0ELNSN_7ScaleInE0ELSP_0EEEEEENS4_6LayoutINS5_IJSB_SB_SB_EEENS5_IJNSA_ILi0EEESU_SU_EEEEENS5_IJNS4_10UnderscoreESX_SX_EEEEENS4_23SM90_TMA_LOAD_MULTICASTENS4_14ComposedLayoutINS4_7SwizzleILi3ELi4ELi3EEENS4_18smem_ptr_flag_bitsILi16EEENSS_INS5_IJNSA_ILi8EEESG_EEENS5_IJSG_SB_EEEEEEEvNS4_8identityENS4_13SM90_TMA_LOADES1A_vS1B_EENS_8epilogue10collective18CollectiveEpilogueINS1E_23Sm100TmaWarpSpecializedILi3ELi2ELi32ELb1ELb0EEEJSH_NS5_IJNSS_ISF_SB_EENSS_INSA_ILi32EEESB_EEEEESI_SJ_SI_SJ_NS1E_6fusion15FusionCallbacksIS1I_NS1N_17LinearCombinationISI_fSI_fLNS_15FloatRoundStyleE2EEESH_S1M_JEEENS4_5SM1004TMEM4LOAD26SM100_TMEM_LOAD_32dp32b32xES1C_NS11_INS12_ILi2ELi4ELi3EEES15_NSS_INS5_IJS16_S1K_EEENS5_IJS1K_SB_EEEEEEENS4_39AutoVectorizingCopyWithAssumedAlignmentILi128EEENS4_14SM90_TMA_STOREES21_S23_S23_EEEvvEEEEvNT_6ParamsE)
	.align		4
        /*000c*/ 	.word	index@(__assertfail)
	.align		4
        /*0010*/ 	.word	0x00000000
	.align		4
        /*0014*/ 	.word	0xfffffffe
	.align		4
        /*0018*/ 	.word	0x00000000
	.align		4
        /*001c*/ 	.word	0xfffffffd
	.align		4
        /*0020*/ 	.word	0x00000000
	.align		4
        /*0024*/ 	.word	0xfffffffc


//--------------------- .nv.constant4             --------------------------
	.section	.nv.constant4,"a",@progbits
	.align	8
	.align		8
.nv.constant4:
        /*0000*/ 	.dword	__assertfail
	.align		8
        /*0008*/ 	.dword	__unnamed_1
	.align		8
        /*0010*/ 	.dword	__unnamed_2
	.align		8
        /*0018*/ 	.dword	_ZN40_INTERNAL_46e50ebe_4_k_cu_fe61a78f_209144cuda3std3__45__cpo5beginE
	.align		8
        /*0020*/ 	.dword	_ZN40_INTERNAL_46e50ebe_4_k_cu_fe61a78f_209144cuda3std3__45__cpo3endE
	.align		8
        /*0028*/ 	.dword	_ZN40_INTERNAL_46e50ebe_4_k_cu_fe61a78f_209144cuda3std3__45__cpo6cbeginE
	.align		8
        /*0030*/ 	.dword	_ZN40_INTERNAL_46e50ebe_4_k_cu_fe61a78f_209144cuda3std3__45__cpo4cendE
	.align		8
        /*0038*/ 	.dword	_ZN40_INTERNAL_46e50ebe_4_k_cu_fe61a78f_209144cuda3std3__442_GLOBAL__N__46e50ebe_4_k_cu_fe61a78f_209146ignoreE
	.align		8
        /*0040*/ 	.dword	_ZN40_INTERNAL_46e50ebe_4_k_cu_fe61a78f_209144cuda3std3__419piecewise_constructE
	.align		8
        /*0048*/ 	.dword	_ZN40_INTERNAL_46e50ebe_4_k_cu_fe61a78f_209144cuda3std3__48in_placeE
	.align		8
        /*0050*/ 	.dword	_ZN40_INTERNAL_46e50ebe_4_k_cu_fe61a78f_209144cuda3std6ranges3__45__cpo4swapE
	.align		8
        /*0058*/ 	.dword	_ZN40_INTERNAL_46e50ebe_4_k_cu_fe61a78f_209144cuda3std6ranges3__45__cpo9iter_moveE
	.align		8
        /*0060*/ 	.dword	_ZN40_INTERNAL_46e50ebe_4_k_cu_fe61a78f_209144cute7productE
	.align		8
        /*0068*/ 	.dword	_ZN40_INTERNAL_46e50ebe_4_k_cu_fe61a78f_209144cute1_E
	.align		8
        /*0070*/ 	.dword	$str$25
	.align		8
        /*0078*/ 	.dword	$str$26
	.align		8
        /*0080*/ 	.dword	$str$27
	.align		8
        /*0088*/ 	.dword	$str$28


//--------------------- .text._ZN7cutlass13device_kernelINS_4gemm6kernel13GemmUniversalIN4cute5tupleIJiiiiEEENS1_10collective13CollectiveMmaINS1_35MainloopSm100TmaUmmaWarpSpecializedILi8ELi2ELi4ENS5_IJNS4_1CILi1EEENSA_ILi2EEESB_EEEEENS5_IJNSA_ILi128EEENSA_ILi64EEESG_EEENS_6half_tENS5_IJlSB_lEEESI_SJ_NS4_8TiledMMAINS4_8MMA_AtomIJNS4_20SM100_MMA_F16BF16_SSISI_SI_fLi128ELi64ELNS4_4UMMA5MajorE0ELSO_0ELNSN_7ScaleInE0ELSP_0EEEEEENS4_6LayoutINS5_IJSB_SB_SB_EEENS5_IJNSA_ILi0EEESU_SU_EEEEENS5_IJNS4_10UnderscoreESX_SX_EEEEENS4_23SM90_TMA_LOAD_MULTICASTENS4_14ComposedLayoutINS4_7SwizzleILi3ELi4ELi3EEENS4_18smem_ptr_flag_bitsILi16EEENSS_INS5_IJNSA_ILi8EEESG_EEENS5_IJSG_SB_EEEEEEEvNS4_8identityENS4_13SM90_TMA_LOADES1A_vS1B_EENS_8epilogue10collective18CollectiveEpilogueINS1E_23Sm100TmaWarpSpecializedILi3ELi2ELi32ELb1ELb0EEEJSH_NS5_IJNSS_ISF_SB_EENSS_INSA_ILi32EEESB_EEEEESI_SJ_SI_SJ_NS1E_6fusion15FusionCallbacksIS1I_NS1N_17LinearCombinationISI_fSI_fLNS_15FloatRoundStyleE2EEESH_S1M_JEEENS4_5SM1004TMEM4LOAD26SM100_TMEM_LOAD_32dp32b32xES1C_NS11_INS12_ILi2ELi4ELi3EEES15_NSS_INS5_IJS16_S1K_EEENS5_IJS1K_SB_EEEEEEENS4_39AutoVectorizingCopyWithAssumedAlignmentILi128EEENS4_14SM90_TMA_STOREES21_S23_S23_EEEvvEEEEvNT_6ParamsE --------------------------
	.section	.text._ZN7cutlass13device_kernelINS_4gemm6kernel13GemmUniversalIN4cute5tupleIJiiiiEEENS1_10collective13CollectiveMmaINS1_35MainloopSm100TmaUmmaWarpSpecializedILi8ELi2ELi4ENS5_IJNS4_1CILi1EEENSA_ILi2EEESB_EEEEENS5_IJNSA_ILi128EEENSA_ILi64EEESG_EEENS_6half_tENS5_IJlSB_lEEESI_SJ_NS4_8TiledMMAINS4_8MMA_AtomIJNS4_20SM100_MMA_F16BF16_SSISI_SI_fLi128ELi64ELNS4_4UMMA5MajorE0ELSO_0ELNSN_7ScaleInE0ELSP_0EEEEEENS4_6LayoutINS5_IJSB_SB_SB_EEENS5_IJNSA_ILi0EEESU_SU_EEEEENS5_IJNS4_10UnderscoreESX_SX_EEEEENS4_23SM90_TMA_LOAD_MULTICASTENS4_14ComposedLayoutINS4_7SwizzleILi3ELi4ELi3EEENS4_18smem_ptr_flag_bitsILi16EEENSS_INS5_IJNSA_ILi8EEESG_EEENS5_IJSG_SB_EEEEEEEvNS4_8identityENS4_13SM90_TMA_LOADES1A_vS1B_EENS_8epilogue10collective18CollectiveEpilogueINS1E_23Sm100TmaWarpSpecializedILi3ELi2ELi32ELb1ELb0EEEJSH_NS5_IJNSS_ISF_SB_EENSS_INSA_ILi32EEESB_EEEEESI_SJ_SI_SJ_NS1E_6fusion15FusionCallbacksIS1I_NS1N_17LinearCombinationISI_fSI_fLNS_15FloatRoundStyleE2EEESH_S1M_JEEENS4_5SM1004TMEM4LOAD26SM100_TMEM_LOAD_32dp32b32xES1C_NS11_INS12_ILi2ELi4ELi3EEES15_NSS_INS5_IJS16_S1K_EEENS5_IJS1K_SB_EEEEEEENS4_39AutoVectorizingCopyWithAssumedAlignmentILi128EEENS4_14SM90_TMA_STOREES21_S23_S23_EEEvvEEEEvNT_6ParamsE,"ax",@progbits
	.align	128
.text._ZN7cutlass13device_kernelINS_4gemm6kernel13GemmUniversalIN4cute5tupleIJiiiiEEENS1_10collective13CollectiveMmaINS1_35MainloopSm100TmaUmmaWarpSpecializedILi8ELi2ELi4ENS5_IJNS4_1CILi1EEENSA_ILi2EEESB_EEEEENS5_IJNSA_ILi128EEENSA_ILi64EEESG_EEENS_6half_tENS5_IJlSB_lEEESI_SJ_NS4_8TiledMMAINS4_8MMA_AtomIJNS4_20SM100_MMA_F16BF16_SSISI_SI_fLi128ELi64ELNS4_4UMMA5MajorE0ELSO_0ELNSN_7ScaleInE0ELSP_0EEEEEENS4_6LayoutINS5_IJSB_SB_SB_EEENS5_IJNSA_ILi0EEESU_SU_EEEEENS5_IJNS4_10UnderscoreESX_SX_EEEEENS4_23SM90_TMA_LOAD_MULTICASTENS4_14ComposedLayoutINS4_7SwizzleILi3ELi4ELi3EEENS4_18smem_ptr_flag_bitsILi16EEENSS_INS5_IJNSA_ILi8EEESG_EEENS5_IJSG_SB_EEEEEEEvNS4_8identityENS4_13SM90_TMA_LOADES1A_vS1B_EENS_8epilogue10collective18CollectiveEpilogueINS1E_23Sm100TmaWarpSpecializedILi3ELi2ELi32ELb1ELb0EEEJSH_NS5_IJNSS_ISF_SB_EENSS_INSA_ILi32EEESB_EEEEESI_SJ_SI_SJ_NS1E_6fusion15FusionCallbacksIS1I_NS1N_17LinearCombinationISI_fSI_fLNS_15FloatRoundStyleE2EEESH_S1M_JEEENS4_5SM1004TMEM4LOAD26SM100_TMEM_LOAD_32dp32b32xES1C_NS11_INS12_ILi2ELi4ELi3EEES15_NSS_INS5_IJS16_S1K_EEENS5_IJS1K_SB_EEEEEEENS4_39AutoVectorizingCopyWithAssumedAlignmentILi128EEENS4_14SM90_TMA_STOREES21_S23_S23_EEEvvEEEEvNT_6ParamsE:
        .type           _ZN7cutlass13device_kernelINS_4gemm6kernel13GemmUniversalIN4cute5tupleIJiiiiEEENS1_10collective13CollectiveMmaINS1_35MainloopSm100TmaUmmaWarpSpecializedILi8ELi2ELi4ENS5_IJNS4_1CILi1EEENSA_ILi2EEESB_EEEEENS5_IJNSA_ILi128EEENSA_ILi64EEESG_EEENS_6half_tENS5_IJlSB_lEEESI_SJ_NS4_8TiledMMAINS4_8MMA_AtomIJNS4_20SM100_MMA_F16BF16_SSISI_SI_fLi128ELi64ELNS4_4UMMA5MajorE0ELSO_0ELNSN_7ScaleInE0ELSP_0EEEEEENS4_6LayoutINS5_IJSB_SB_SB_EEENS5_IJNSA_ILi0EEESU_SU_EEEEENS5_IJNS4_10UnderscoreESX_SX_EEEEENS4_23SM90_TMA_LOAD_MULTICASTENS4_14ComposedLayoutINS4_7SwizzleILi3ELi4ELi3EEENS4_18smem_ptr_flag_bitsILi16EEENSS_INS5_IJNSA_ILi8EEESG_EEENS5_IJSG_SB_EEEEEEEvNS4_8identityENS4_13SM90_TMA_LOADES1A_vS1B_EENS_8epilogue10collective18CollectiveEpilogueINS1E_23Sm100TmaWarpSpecializedILi3ELi2ELi32ELb1ELb0EEEJSH_NS5_IJNSS_ISF_SB_EENSS_INSA_ILi32EEESB_EEEEESI_SJ_SI_SJ_NS1E_6fusion15FusionCallbacksIS1I_NS1N_17LinearCombinationISI_fSI_fLNS_15FloatRoundStyleE2EEESH_S1M_JEEENS4_5SM1004TMEM4LOAD26SM100_TMEM_LOAD_32dp32b32xES1C_NS11_INS12_ILi2ELi4ELi3EEES15_NSS_INS5_IJS16_S1K_EEENS5_IJS1K_SB_EEEEEEENS4_39AutoVectorizingCopyWithAssumedAlignmentILi128EEENS4_14SM90_TMA_STOREES21_S23_S23_EEEvvEEEEvNT_6ParamsE,@function
        .size           _ZN7cutlass13device_kernelINS_4gemm6kernel13GemmUniversalIN4cute5tupleIJiiiiEEENS1_10collective13CollectiveMmaINS1_35MainloopSm100TmaUmmaWarpSpecializedILi8ELi2ELi4ENS5_IJNS4_1CILi1EEENSA_ILi2EEESB_EEEEENS5_IJNSA_ILi128EEENSA_ILi64EEESG_EEENS_6half_tENS5_IJlSB_lEEESI_SJ_NS4_8TiledMMAINS4_8MMA_AtomIJNS4_20SM100_MMA_F16BF16_SSISI_SI_fLi128ELi64ELNS4_4UMMA5MajorE0ELSO_0ELNSN_7ScaleInE0ELSP_0EEEEEENS4_6LayoutINS5_IJSB_SB_SB_EEENS5_IJNSA_ILi0EEESU_SU_EEEEENS5_IJNS4_10UnderscoreESX_SX_EEEEENS4_23SM90_TMA_LOAD_MULTICASTENS4_14ComposedLayoutINS4_7SwizzleILi3ELi4ELi3EEENS4_18smem_ptr_flag_bitsILi16EEENSS_INS5_IJNSA_ILi8EEESG_EEENS5_IJSG_SB_EEEEEEEvNS4_8identityENS4_13SM90_TMA_LOADES1A_vS1B_EENS_8epilogue10collective18CollectiveEpilogueINS1E_23Sm100TmaWarpSpecializedILi3ELi2ELi32ELb1ELb0EEEJSH_NS5_IJNSS_ISF_SB_EENSS_INSA_ILi32EEESB_EEEEESI_SJ_SI_SJ_NS1E_6fusion15FusionCallbacksIS1I_NS1N_17LinearCombinationISI_fSI_fLNS_15FloatRoundStyleE2EEESH_S1M_JEEENS4_5SM1004TMEM4LOAD26SM100_TMEM_LOAD_32dp32b32xES1C_NS11_INS12_ILi2ELi4ELi3EEES15_NSS_INS5_IJS16_S1K_EEENS5_IJS1K_SB_EEEEEEENS4_39AutoVectorizingCopyWithAssumedAlignmentILi128EEENS4_14SM90_TMA_STOREES21_S23_S23_EEEvvEEEEvNT_6ParamsE,(.L_x_174 - _ZN7cutlass13device_kernelINS_4gemm6kernel13GemmUniversalIN4cute5tupleIJiiiiEEENS1_10collective13CollectiveMmaINS1_35MainloopSm100TmaUmmaWarpSpecializedILi8ELi2ELi4ENS5_IJNS4_1CILi1EEENSA_ILi2EEESB_EEEEENS5_IJNSA_ILi128EEENSA_ILi64EEESG_EEENS_6half_tENS5_IJlSB_lEEESI_SJ_NS4_8TiledMMAINS4_8MMA_AtomIJNS4_20SM100_MMA_F16BF16_SSISI_SI_fLi128ELi64ELNS4_4UMMA5MajorE0ELSO_0ELNSN_7ScaleInE0ELSP_0EEEEEENS4_6LayoutINS5_IJSB_SB_SB_EEENS5_IJNSA_ILi0EEESU_SU_EEEEENS5_IJNS4_10UnderscoreESX_SX_EEEEENS4_23SM90_TMA_LOAD_MULTICASTENS4_14ComposedLayoutINS4_7SwizzleILi3ELi4ELi3EEENS4_18smem_ptr_flag_bitsILi16EEENSS_INS5_IJNSA_ILi8EEESG_EEENS5_IJSG_SB_EEEEEEEvNS4_8identityENS4_13SM90_TMA_LOADES1A_vS1B_EENS_8epilogue10collective18CollectiveEpilogueINS1E_23Sm100TmaWarpSpecializedILi3ELi2ELi32ELb1ELb0EEEJSH_NS5_IJNSS_ISF_SB_EENSS_INSA_ILi32EEESB_EEEEESI_SJ_SI_SJ_NS1E_6fusion15FusionCallbacksIS1I_NS1N_17LinearCombinationISI_fSI_fLNS_15FloatRoundStyleE2EEESH_S1M_JEEENS4_5SM1004TMEM4LOAD26SM100_TMEM_LOAD_32dp32b32xES1C_NS11_INS12_ILi2ELi4ELi3EEES15_NSS_INS5_IJS16_S1K_EEENS5_IJS1K_SB_EEEEEEENS4_39AutoVectorizingCopyWithAssumedAlignmentILi128EEENS4_14SM90_TMA_STOREES21_S23_S23_EEEvvEEEEvNT_6ParamsE)
        .other          _ZN7cutlass13device_kernelINS_4gemm6kernel13GemmUniversalIN4cute5tupleIJiiiiEEENS1_10collective13CollectiveMmaINS1_35MainloopSm100TmaUmmaWarpSpecializedILi8ELi2ELi4ENS5_IJNS4_1CILi1EEENSA_ILi2EEESB_EEEEENS5_IJNSA_ILi128EEENSA_ILi64EEESG_EEENS_6half_tENS5_IJlSB_lEEESI_SJ_NS4_8TiledMMAINS4_8MMA_AtomIJNS4_20SM100_MMA_F16BF16_SSISI_SI_fLi128ELi64ELNS4_4UMMA5MajorE0ELSO_0ELNSN_7ScaleInE0ELSP_0EEEEEENS4_6LayoutINS5_IJSB_SB_SB_EEENS5_IJNSA_ILi0EEESU_SU_EEEEENS5_IJNS4_10UnderscoreESX_SX_EEEEENS4_23SM90_TMA_LOAD_MULTICASTENS4_14ComposedLayoutINS4_7SwizzleILi3ELi4ELi3EEENS4_18smem_ptr_flag_bitsILi16EEENSS_INS5_IJNSA_ILi8EEESG_EEENS5_IJSG_SB_EEEEEEEvNS4_8identityENS4_13SM90_TMA_LOADES1A_vS1B_EENS_8epilogue10collective18CollectiveEpilogueINS1E_23Sm100TmaWarpSpecializedILi3ELi2ELi32ELb1ELb0EEEJSH_NS5_IJNSS_ISF_SB_EENSS_INSA_ILi32EEESB_EEEEESI_SJ_SI_SJ_NS1E_6fusion15FusionCallbacksIS1I_NS1N_17LinearCombinationISI_fSI_fLNS_15FloatRoundStyleE2EEESH_S1M_JEEENS4_5SM1004TMEM4LOAD26SM100_TMEM_LOAD_32dp32b32xES1C_NS11_INS12_ILi2ELi4ELi3EEES15_NSS_INS5_IJS16_S1K_EEENS5_IJS1K_SB_EEEEEEENS4_39AutoVectorizingCopyWithAssumedAlignmentILi128EEENS4_14SM90_TMA_STOREES21_S23_S23_EEEvvEEEEvNT_6ParamsE,@"STO_CUDA_ENTRY STV_DEFAULT"
_ZN7cutlass13device_kernelINS_4gemm6kernel13GemmUniversalIN4cute5tupleIJiiiiEEENS1_10collective13CollectiveMmaINS1_35MainloopSm100TmaUmmaWarpSpecializedILi8ELi2ELi4ENS5_IJNS4_1CILi1EEENSA_ILi2EEESB_EEEEENS5_IJNSA_ILi128EEENSA_ILi64EEESG_EEENS_6half_tENS5_IJlSB_lEEESI_SJ_NS4_8TiledMMAINS4_8MMA_AtomIJNS4_20SM100_MMA_F16BF16_SSISI_SI_fLi128ELi64ELNS4_4UMMA5MajorE0ELSO_0ELNSN_7ScaleInE0ELSP_0EEEEEENS4_6LayoutINS5_IJSB_SB_SB_EEENS5_IJNSA_ILi0EEESU_SU_EEEEENS5_IJNS4_10UnderscoreESX_SX_EEEEENS4_23SM90_TMA_LOAD_MULTICASTENS4_14ComposedLayoutINS4_7SwizzleILi3ELi4ELi3EEENS4_18smem_ptr_flag_bitsILi16EEENSS_INS5_IJNSA_ILi8EEESG_EEENS5_IJSG_SB_EEEEEEEvNS4_8identityENS4_13SM90_TMA_LOADES1A_vS1B_EENS_8epilogue10collective18CollectiveEpilogueINS1E_23Sm100TmaWarpSpecializedILi3ELi2ELi32ELb1ELb0EEEJSH_NS5_IJNSS_ISF_SB_EENSS_INSA_ILi32EEESB_EEEEESI_SJ_SI_SJ_NS1E_6fusion15FusionCallbacksIS1I_NS1N_17LinearCombinationISI_fSI_fLNS_15FloatRoundStyleE2EEESH_S1M_JEEENS4_5SM1004TMEM4LOAD26SM100_TMEM_LOAD_32dp32b32xES1C_NS11_INS12_ILi2ELi4ELi3EEES15_NSS_INS5_IJS16_S1K_EEENS5_IJS1K_SB_EEEEEEENS4_39AutoVectorizingCopyWithAssumedAlignmentILi128EEENS4_14SM90_TMA_STOREES21_S23_S23_EEEvvEEEEvNT_6ParamsE:
[----:B------:R-:W1:Y:S01]  /*0000*/  LDC R1, c[0x0][0x37c] ;  /* 0x0000df00ff017b82 */ /* 0x000e620000000800 */
[----:B------:R-:W2:Y:S01]  /*0010*/  S2R R91, SR_TID.X ;  /* 0x00000000005b7919 */ /* 0x000ea20000002100 */
[----:B------:R-:W3:Y:S01]  /*0020*/  LDCU.64 UR8, c[0x0][0x890] ;  /* 0x00011200ff0877ac */ /* 0x000ee20008000a00 */
[----:B------:R-:W-:Y:S02]  /*0030*/  PRMT R84, RZ, 0x7610, R84 ;  /* 0x00007610ff547816 */ /* 0x000fe40000000054 */
[----:B------:R-:W-:Y:S01]  /*0040*/  ELECT P3, URZ, PT ;  /* 0x0000000000ff782f */ /* 0x000fe20003860000 */
[----:B---3--:R-:W-:-:S04]  /*0050*/  UISETP.NE.U32.AND UP0, UPT, UR8, URZ, UPT ;  /* 0x000000ff0800728c */ /* 0x008fc8000bf05070 */
[----:B------:R-:W-:Y:S01]  /*0060*/  UISETP.NE.AND.EX UP0, UPT, UR9, URZ, UPT, UP0 ;  /* 0x000000ff0900728c */ /* 0x000fe2000bf05300 */
[----:B--2---:R-:W-:-:S05]  /*0070*/  SHF.R.U32.HI R85, RZ, 0x5, R91 ;  /* 0x00000005ff557819 */ /* 0x004fca000001165b */
[----:B------:R-:W2:Y:S02]  /*0080*/  SHFL.IDX PT, R0, R85, RZ, 0x1f ;  /* 0x00001fff55007589 */ /* 0x000ea400000e0000 */
[----:B--2---:R-:W-:Y:S01]  /*0090*/  R2UR UR22, R0 ;  /* 0x00000000001672ca */ /* 0x004fe200000e0000 */
[----:B-1----:R-:W-:-:S14]  /*00a0*/  BRA.U UP0, `(.L_x_0) ;  /* 0x0000000100307547 */ /* 0x002fdc000b800000 */
[----:B------:R-:W1:Y:S02]  /*00b0*/  LDCU.64 UR4, c[0x0][0x888] ;  /* 0x00011100ff0477ac */ /* 0x000e640008000a00 */
[----:B-1----:R-:W-:-:S04]  /*00c0*/  UISETP.NE.U32.AND UP0, UPT, UR4, URZ, UPT ;  /* 0x000000ff0400728c */ /* 0x002fc8000bf05070 */
[----:B------:R-:W-:-:S09]  /*00d0*/  UISETP.NE.AND.EX UP0, UPT, UR5, URZ, UPT, UP0 ;  /* 0x000000ff0500728c */ /* 0x000fd2000bf05300 */
[----:B------:R-:W-:Y:S05]  /*00e0*/  BRA.U !UP0, `(.L_x_1) ;  /* 0x0000000108147547 */ /* 0x000fea000b800000 */
[----:B------:R-:W1:Y:S01]  /*00f0*/  LDC.64 R2, c[0x0][0x888] ;  /* 0x00022200ff027b82 */ /* 0x000e620000000a00 */
[----:B------:R-:W1:Y:S02]  /*0100*/  LDCU.64 UR4, c[0x0][0x358] ;  /* 0x00006b00ff0477ac */ /* 0x000e640008000a00 */
[----:B-1----:R1:W5:Y:S01]  /*0110*/  LDG.E R41, desc[UR4][R2.64] ;  /* 0x0000000402297981 */ /* 0x002362000c1e1900 */
[----:B------:R-:W-:Y:S01]  /*0120*/  HFMA2 R84, -RZ, RZ, 0, 5.9604644775390625e-08 ;  /* 0x00000001ff547431 */ /* 0x000fe200000001ff */
[----:B------:R-:W-:Y:S05]  /*0130*/  BRA `(.L_x_0) ;  /* 0x00000000000c7947 */ /* 0x000fea0003800000 */
.L_x_1:
[----:B------:R-:W1:Y:S01]  /*0140*/  LDCU UR4, c[0x0][0x880] ;  /* 0x00011000ff0477ac */ /* 0x000e620008000800 */
[----:B------:R-:W-:Y:S01]  /*0150*/  HFMA2 R84, -RZ, RZ, 0, 5.9604644775390625e-08 ;  /* 0x00000001ff547431 */ /* 0x000fe200000001ff */
[----:B-1----:R-:W-:-:S07]  /*0160*/  MOV R41, UR4 ;  /* 0x0000000400297c02 */ /* 0x002fce0008000f00 */
.L_x_0:
[----:B------:R-:W2:Y:S02]  /*0170*/  LDCU.64 UR4, c[0x0][0x8b0] ;  /* 0x00011600ff0477ac */ /* 0x000ea40008000a00 */
[----:B--2---:R-:W-:-:S04]  /*0180*/  UISETP.NE.U32.AND UP0, UPT, UR4, URZ, UPT ;  /* 0x000000ff0400728c */ /* 0x004fc8000bf05070 */
[----:B------:R-:W-:-:S09]  /*0190*/  UISETP.NE.AND.EX UP0, UPT, UR5, URZ, UPT, UP0 ;  /* 0x000000ff0500728c */ /* 0x000fd2000bf05300 */
[----:B------:R-:W-:Y:S05]  /*01a0*/  BRA.U UP0, `(.L_x_2) ;  /* 0x0000000100287547 */ /* 0x000fea000b800000 */
[----:B------:R-:W2:Y:S02]  /*01b0*/  LDCU.64 UR4, c[0x0][0x8a8] ;  /* 0x00011500ff0477ac */ /* 0x000ea40008000a00 */
[----:B--2---:R-:W-:-:S04]  /*01c0*/  UISETP.NE.U32.AND UP0, UPT, UR4, URZ, UPT ;  /* 0x000000ff0400728c */ /* 0x004fc8000bf05070 */
[----:B------:R-:W-:-:S09]  /*01d0*/  UISETP.NE.AND.EX UP0, UPT, UR5, URZ, UPT, UP0 ;  /* 0x000000ff0500728c */ /* 0x000fd2000bf05300 */
[----:B------:R-:W-:Y:S05]  /*01e0*/  BRA.U !UP0, `(.L_x_3) ;  /* 0x0000000108107547 */ /* 0x000fea000b800000 */
[----:B------:R-:W2:Y:S01]  /*01f0*/  LDC.64 R38, c[0x0][0x8a8] ;  /* 0x00022a00ff267b82 */ /* 0x000ea20000000a00 */
[----:B------:R-:W2:Y:S02]  /*0200*/  LDCU.64 UR4, c[0x0][0x358] ;  /* 0x00006b00ff0477ac */ /* 0x000ea40008000a00 */
[----:B--2---:R2:W5:Y:S01]  /*0210*/  LDG.E R38, desc[UR4][R38.64] ;  /* 0x0000000426267981 */ /* 0x004562000c1e1900 */
[----:B------:R-:W-:Y:S05]  /*0220*/  BRA `(.L_x_2) ;  /* 0x0000000000087947 */ /* 0x000fea0003800000 */
.L_x_3:
[----:B------:R-:W2:Y:S02]  /*0230*/  LDCU UR4, c[0x0][0x8a0] ;  /* 0x00011400ff0477ac */ /* 0x000ea40008000800 */
[----:B--2---:R-:W-:Y:S02]  /*0240*/  MOV R38, UR4 ;  /* 0x0000000400267c02 */ /* 0x004fe40008000f00 */
.L_x_2:
[----:B------:R-:W-:Y:S01]  /*0250*/  IMAD.U32 R0, RZ, RZ, UR22 ;  /* 0x00000016ff007e24 */ /* 0x000fe2000f8e00ff */
[----:B------:R-:W-:Y:S04]  /*0260*/  BSSY.RECONVERGENT B0, `(.L_x_4) ;  /* 0x000000c000007945 */ /* 0x000fe80003800200 */
[C---:B------:R-:W-:Y:S02]  /*0270*/  ISETP.NE.OR P1, PT, R0.reuse, 0x1, !P3 ;  /* 0x000000010000780c */ /* 0x040fe40005f25670 */
[----:B------:R-:W-:-:S11]  /*0280*/  ISETP.NE.OR P0, PT, R0, 0x3, !P3 ;  /* 0x000000030000780c */ /* 0x000fd60005f05670 */
[----:B------:R-:W-:Y:S05]  /*0290*/  @P1 BRA `(.L_x_5) ;  /* 0x0000000000201947 */ /* 0x000fea0003800000 */
[----:B------:R-:W3:Y:S02]  /*02a0*/  LDCU.64 UR4, c[0x0][0x348] ;  /* 0x00006900ff0477ac */ /* 0x000ee40008000a00 */
[----:B---3--:R-:W-:Y:S02]  /*02b0*/  UIADD3 UR6, UP1, UPT, UR4, 0x80, URZ ;  /* 0x0000008004067890 */ /* 0x008fe4000ff3e0ff */
[----:B------:R-:W-:Y:S02]  /*02c0*/  UIADD3 UR4, UP0, UPT, UR4, 0x180, URZ ;  /* 0x0000018004047890 */ /* 0x000fe4000ff1e0ff */
[----:B------:R-:W-:Y:S02]  /*02d0*/  UIADD3.X UR7, UPT, UPT, URZ, UR5, URZ, UP1, !UPT ;  /* 0x00000005ff077290 */ /* 0x000fe40008ffe4ff */
[----:B------:R-:W-:-:S07]  /*02e0*/  UIADD3.X UR5, UPT, UPT, URZ, UR5, URZ, UP0, !UPT ;  /* 0x00000005ff057290 */ /* 0x000fce00087fe4ff */
[----:B------:R3:W-:Y:S02]  /*02f0*/  UTMACCTL.PF [UR6] ;  /* 0x00000000060079b9 */ /* 0x0007e40008040000 */
[----:B------:R3:W-:Y:S02]  /*0300*/  UTMACCTL.PF [UR4] ;  /* 0x00000000040079b9 */ /* 0x0007e40008040000 */
[----:B---3--:R-:W-:Y:S01]  /*0310*/  NOP ;  /* 0x0000000000007918 */ /* 0x008fe20000000000 */
.L_x_5:
[----:B------:R-:W-:Y:S05]  /*0320*/  BSYNC.RECONVERGENT B0 ;  /* 0x0000000000007941 */ /* 0x000fea0003800200 */
.L_x_4:
[----:B------:R-:W-:Y:S04]  /*0330*/  BSSY.RECONVERGENT B0, `(.L_x_6) ;  /* 0x000000a000007945 */ /* 0x000fe80003800200 */
        /* <DEDUP_REMOVED lines=9> */
.L_x_7:
[----:B------:R-:W-:Y:S05]  /*03d0*/  BSYNC.RECONVERGENT B0 ;  /* 0x0000000000007941 */ /* 0x000fea0003800200 */
.L_x_6:
[----:B------:R-:W3:Y:S01]  /*03e0*/  LDCU.64 UR4, c[0x0][0x888] ;  /* 0x00011100ff0477ac */ /* 0x000ee20008000a00 */
[----:B------:R-:W-:Y:S02]  /*03f0*/  UISETP.EQ.U32.AND UP1, UPT, UR8, URZ, UPT ;  /* 0x000000ff0800728c */ /* 0x000fe4000bf22070 */
[----:B------:R-:W-:Y:S02]  /*0400*/  UPLOP3.LUT UP3, UPT, UPT, UPT, UPT, 0x80, 0x8 ;  /* 0x000000000008789c */ /* 0x000fe40003f6f070 */
[----:B---3--:R-:W-:-:S04]  /*0410*/  UISETP.NE.U32.AND UP0, UPT, UR4, URZ, UPT ;  /* 0x000000ff0400728c */ /* 0x008fc8000bf05070 */
[----:B------:R-:W-:-:S04]  /*0420*/  UISETP.NE.AND.EX UP0, UPT, UR5, URZ, UPT, UP0 ;  /* 0x000000ff0500728c */ /* 0x000fc8000bf05300 */
[----:B------:R-:W-:-:S04]  /*0430*/  UISETP.EQ.OR.EX UP2, UPT, UR9, URZ, !UP0, UP1 ;  /* 0x000000ff0900728c */ /* 0x000fc8000c742710 */
[----:B------:R-:W-:-:S06]  /*0440*/  UP2UR UR4, UPR, URZ, 0x4 ;  /* 0x00000004ff047883 */ /* 0x000fcc0008000000 */
[----:B------:R-:W-:Y:S01]  /*0450*/  MOV R88, UR4 ;  /* 0x0000000400587c02 */ /* 0x000fe20008000f00 */
[----:B------:R-:W-:Y:S06]  /*0460*/  BRA.U !UP2, `(.L_x_8) ;  /* 0x000000010a207547 */ /* 0x000fec000b800000 */
[----:B------:R-:W-:Y:S01]  /*0470*/  UISETP.NE.U32.AND UP1, UPT, UR8, URZ, UPT ;  /* 0x000000ff0800728c */ /* 0x000fe2000bf25070 */
[----:B-----5:R-:W-:Y:S01]  /*0480*/  FSETP.NEU.AND P0, PT, R41, RZ, PT ;  /* 0x000000ff2900720b */ /* 0x020fe20003f0d000 */
[----:B------:R-:W-:Y:S02]  /*0490*/  USEL UR4, URZ, 0xffffffff, UP0 ;  /* 0xffffffffff047887 */ /* 0x000fe40008000000 */
[----:B------:R-:W-:-:S10]  /*04a0*/  UISETP.NE.AND.EX UP1, UPT, UR9, URZ, UPT, UP1 ;  /* 0x000000ff0900728c */ /* 0x000fd4000bf25310 */
[----:B------:R-:W-:Y:S01]  /*04b0*/  VOTEU.ANY UP0, P0 ;  /* 0x0000000000ff7886 */ /* 0x000fe20000000100 */
[----:B------:R-:W-:-:S04]  /*04c0*/  @!UP1 USEL UR4, URZ, 0xffffffff, UP0 ;  /* 0xffffffffff049887 */ /* 0x000fc80008000000 */
[----:B------:R-:W-:-:S04]  /*04d0*/  ULOP3.LUT UR4, UR4, 0x1, URZ, 0xc0, !UPT ;  /* 0x0000000104047892 */ /* 0x000fc8000f8ec0ff */
[----:B------:R-:W-:-:S11]  /*04e0*/  UISETP.NE.U32.AND UP3, UPT, UR4, 0x1, UPT ;  /* 0x000000010400788c */ /* 0x000fd6000bf65070 */
.L_x_8:
[----:B-1----:R-:W1:Y:S01]  /*04f0*/  SHFL.IDX PT, R2, R85, RZ, 0x1f ;  /* 0x00001fff55027589 */ /* 0x002e6200000e0000 */
[----:B------:R-:W-:-:S04]  /*0500*/  UISETP.NE.AND UP0, UPT, UR22, 0x2, UPT ;  /* 0x000000021600788c */ /* 0x000fc8000bf05270 */
[----:B------:R-:W-:Y:S01]  /*0510*/  USEL UR37, URZ, 0x1, UP0 ;  /* 0x00000001ff257887 */ /* 0x000fe20008000000 */
[----:B-1----:R-:W-:-:S13]  /*0520*/  ISETP.NE.AND P0, PT, R2, RZ, PT ;  /* 0x000000ff0200720c */ /* 0x002fda0003f05270 */
[----:B------:R-:W-:Y:S05]  /*0530*/  @P0 BRA `(.L_x_9) ;  /* 0x0000000000840947 */ /* 0x000fea0003800000 */
[----:B------:R-:W-:Y:S01]  /*0540*/  ELECT P0, URZ, PT ;  /* 0x0000000000ff782f */ /* 0x000fe20003800000 */
[----:B------:R-:W-:-:S12]  /*0550*/  BSSY.RECONVERGENT B0, `(.L_x_9) ;  /* 0x000001f000007945 */ /* 0x000fd80003800200 */
[----:B------:R-:W-:Y:S05]  /*0560*/  @!P0 BRA `(.L_x_10) ;  /* 0x0000000000748947 */ /* 0x000fea0003800000 */
[----:B------:R-:W1:Y:S01]  /*0570*/  S2UR UR4, SR_CgaCtaId ;  /* 0x00000000000479c3 */ /* 0x000e620000008800 */
[----:B------:R-:W-:Y:S01]  /*0580*/  UMOV UR5, 0x400 ;  /* 0x0000040000057882 */ /* 0x000fe20000000000 */
[----:B------:R-:W-:Y:S01]  /*0590*/  UMOV UR8, 0x1 ;  /* 0x0000000100087882 */ /* 0x000fe20000000000 */
[----:B------:R-:W-:Y:S01]  /*05a0*/  UMOV UR6, 0x2 ;  /* 0x0000000200067882 */ /* 0x000fe20000000000 */
[----:B------:R-:W-:-:S04]  /*05b0*/  UIADD3 UR8, UPT, UPT, -UR8, 0x100000, URZ ;  /* 0x0010000008087890 */ /* 0x000fc8000fffe1ff */
[----:B------:R-:W-:Y:S02]  /*05c0*/  USHF.L.U32 UR9, UR8, 0xb, URZ ;  /* 0x0000000b08097899 */ /* 0x000fe400080006ff */
[----:B------:R-:W-:Y:S02]  /*05d0*/  USHF.L.U32 UR8, UR8, 0x1, URZ ;  /* 0x0000000108087899 */ /* 0x000fe400080006ff */
[----:B------:R-:W-:-:S04]  /*05e0*/  UIADD3 UR6, UPT, UPT, -UR6, 0x100000, URZ ;  /* 0x0010000006067890 */ /* 0x000fc8000fffe1ff */
[----:B------:R-:W-:Y:S02]  /*05f0*/  USHF.L.U32 UR7, UR6, 0xb, URZ ;  /* 0x0000000b06077899 */ /* 0x000fe400080006ff */
[----:B------:R-:W-:Y:S02]  /*0600*/  USHF.L.U32 UR6, UR6, 0x1, URZ ;  /* 0x0000000106067899 */ /* 0x000fe400080006ff */
[----:B-1----:R-:W-:Y:S01]  /*0610*/  ULEA UR4, UR4, UR5, 0x18 ;  /* 0x0000000504047291 */ /* 0x002fe2000f8ec0ff */
[----:B------:R-:W1:Y:S11]  /*0620*/  FENCE.VIEW.ASYNC.S ;  /* 0x00000000000073c6 */ /* 0x000e760000000000 */
[----:B-1----:R1:W3:Y:S01]  /*0630*/  SYNCS.EXCH.64 URZ, [UR4], UR8 ;  /* 0x0000000804ff75b2 */ /* 0x0022e20008000100 */
[----:B------:R1:W4:Y:S01]  /*0640*/  SYNCS.EXCH.64 URZ, [UR4+0x40], UR6 ;  /* 0x0000400604ff75b2 */ /* 0x0003220008000100 */
[----:B------:R1:W1:Y:S01]  /*0650*/  SYNCS.EXCH.64 URZ, [UR4+0x8], UR8 ;  /* 0x0000080804ff75b2 */ /* 0x0002620008000100 */
        /* <DEDUP_REMOVED lines=13> */
[----:B------:R-:W-:Y:S01]  /*0730*/  NOP ;  /* 0x0000000000007918 */ /* 0x000fe20000000000 */
.L_x_10:
[----:B-1----:R-:W-:Y:S05]  /*0740*/  BSYNC.RECONVERGENT B0 ;  /* 0x0000000000007941 */ /* 0x002fea0003800200 */
.L_x_9:
[----:B------:R-:W1:Y:S01]  /*0750*/  SHFL.IDX PT, R2, R85, RZ, 0x1f ;  /* 0x00001fff55027589 */ /* 0x000e6200000e0000 */
[----:B------:R-:W-:Y:S01]  /*0760*/  NOP ;  /* 0x0000000000007918 */ /* 0x000fe20000000000 */
[----:B-1----:R-:W-:-:S13]  /*0770*/  ISETP.NE.AND P0, PT, R2, 0x1, PT ;  /* 0x000000010200780c */ /* 0x002fda0003f05270 */
[----:B------:R-:W-:Y:S05]  /*0780*/  @P0 BRA `(.L_x_11) ;  /* 0x0000000000500947 */ /* 0x000fea0003800000 */
        /* <DEDUP_REMOVED lines=9> */
[----:B------:R-:W-:Y:S01]  /*0820*/  USHF.L.U32 UR6, UR6, 0x1, URZ ;  /* 0x0000000106067899 */ /* 0x000fe200080006ff */
[----:B------:R-:W-:Y:S01]  /*0830*/  ELECT P0, URZ, PT ;  /* 0x0000000000ff782f */ /* 0x000fe20003800000 */
[----:B-1----:R-:W-:Y:S01]  /*0840*/  ULEA UR4, UR4, UR5, 0x18 ;  /* 0x0000000504047291 */ /* 0x002fe2000f8ec0ff */
[----:B------:R-:W1:Y:S11]  /*0850*/  FENCE.VIEW.ASYNC.S ;  /* 0x00000000000073c6 */ /* 0x000e760000000000 */
[----:B-1----:R1:W1:Y:S01]  /*0860*/  SYNCS.EXCH.64 URZ, [UR4+0x80], UR8 ;  /* 0x0000800804ff75b2 */ /* 0x0022620008000100 */
[----:B------:R1:W1:Y:S01]  /*0870*/  SYNCS.EXCH.64 URZ, [UR4+0x98], UR6 ;  /* 0x0000980604ff75b2 */ /* 0x0002620008000100 */
[----:B------:R1:W1:Y:S01]  /*0880*/  SYNCS.EXCH.64 URZ, [UR4+0x88], UR8 ;  /* 0x0000880804ff75b2 */ /* 0x0002620008000100 */
[----:B------:R1:W1:Y:S01]  /*0890*/  SYNCS.EXCH.64 URZ, [UR4+0xa0], UR6 ;  /* 0x0000a00604ff75b2 */ /* 0x0002620008000100 */
[----:B------:R1:W1:Y:S01]  /*08a0*/  SYNCS.EXCH.64 URZ, [UR4+0x90], UR8 ;  /* 0x0000900804ff75b2 */ /* 0x0002620008000100 */
[----:B------:R1:W1:Y:S01]  /*08b0*/  SYNCS.EXCH.64 URZ, [UR4+0xa8], UR6 ;  /* 0x0000a80604ff75b2 */ /* 0x0002620008000100 */
[----:B------:R-:W-:Y:S01]  /*08c0*/  NOP ;  /* 0x0000000000007918 */ /* 0x000fe20000000000 */
.L_x_11:
[----:B------:R-:W2:Y:S01]  /*08d0*/  SHFL.IDX PT, R2, R85, RZ, 0x1f ;  /* 0x00001fff55027589 */ /* 0x000ea200000e0000 */
[----:B------:R-:W-:Y:S01]  /*08e0*/  NOP ;  /* 0x0000000000007918 */ /* 0x000fe20000000000 */
[----:B--2---:R-:W-:-:S13]  /*08f0*/  ISETP.NE.AND P0, PT, R2, 0x3, PT ;  /* 0x000000030200780c */ /* 0x004fda0003f05270 */
[----:B------:R-:W-:Y:S05]  /*0900*/  @P0 BRA `(.L_x_12) ;  /* 0x0000000000300947 */ /* 0x000fea0003800000 */
[----:B-1----:R-:W1:Y:S01]  /*0910*/  S2UR UR6, SR_CgaCtaId ;  /* 0x00000000000679c3 */ /* 0x002e620000008800 */
[----:B------:R-:W-:Y:S01]  /*0920*/  UMOV UR4, 0x400 ;  /* 0x0000040000047882 */ /* 0x000fe20000000000 */
[----:B------:R-:W-:Y:S01]  /*0930*/  UMOV UR5, 0x20 ;  /* 0x0000002000057882 */ /* 0x000fe20000000000 */
[----:B------:R-:W-:Y:S01]  /*0940*/  ELECT P0, URZ, PT ;  /* 0x0000000000ff782f */ /* 0x000fe20003800000 */
[----:B-1----:R-:W-:Y:S02]  /*0950*/  ULEA UR6, UR6, UR4, 0x18 ;  /* 0x0000000406067291 */ /* 0x002fe4000f8ec0ff */
[----:B------:R-:W-:-:S04]  /*0960*/  UIADD3 UR4, UPT, UPT, -UR5, 0x100000, URZ ;  /* 0x0010000005047890 */ /* 0x000fc8000fffe1ff */
[----:B------:R-:W-:Y:S02]  /*0970*/  USHF.L.U32 UR5, UR4, 0xb, URZ ;  /* 0x0000000b04057899 */ /* 0x000fe400080006ff */
[----:B------:R-:W-:Y:S01]  /*0980*/  USHF.L.U32 UR4, UR4, 0x1, URZ ;  /* 0x0000000104047899 */ /* 0x000fe200080006ff */
[----:B------:R-:W1:Y:S11]  /*0990*/  FENCE.VIEW.ASYNC.S ;  /* 0x00000000000073c6 */ /* 0x000e760000000000 */
[----:B-1----:R2:W1:Y:S01]  /*09a0*/  SYNCS.EXCH.64 URZ, [UR6+0xb0], UR4 ;  /* 0x0000b00406ff75b2 */ /* 0x0024620008000100 */
[----:B------:R2:W1:Y:S02]  /*09b0*/  SYNCS.EXCH.64 URZ, [UR6+0xb8], UR4 ;  /* 0x0000b80406ff75b2 */ /* 0x0004640008000100 */
[----:B--2---:R-:W-:Y:S01]  /*09c0*/  NOP ;  /* 0x0000000000007918 */ /* 0x004fe20000000000 */
.L_x_12:
[----:B------:R-:W2:Y:S01]  /*09d0*/  SHFL.IDX PT, R2, R85, RZ, 0x1f ;  /* 0x00001fff55027589 */ /* 0x000ea200000e0000 */
[----:B------:R-:W-:Y:S01]  /*09e0*/  NOP ;  /* 0x0000000000007918 */ /* 0x000fe20000000000 */
[----:B--2---:R-:W-:-:S13]  /*09f0*/  ISETP.NE.AND P0, PT, R2, 0x4, PT ;  /* 0x000000040200780c */ /* 0x004fda0003f05270 */
[----:B------:R-:W-:Y:S05]  /*0a00*/  @P0 BRA `(.L_x_13) ;  /* 0x00000000004c0947 */ /* 0x000fea0003800000 */
[----:B-1----:R-:W1:Y:S01]  /*0a10*/  S2UR UR6, SR_CgaCtaId ;  /* 0x00000000000679c3 */ /* 0x002e620000008800 */
[----:B------:R-:W-:Y:S01]  /*0a20*/  UMOV UR4, 0x1e0 ;  /* 0x000001e000047882 */ /* 0x000fe20000000000 */
[----:B------:R-:W-:Y:S01]  /*0a30*/  UMOV UR5, 0x400 ;  /* 0x0000040000057882 */ /* 0x000fe20000000000 */
[----:B------:R-:W-:Y:S01]  /*0a40*/  USEL UR4, UR4, 0x1a0, UP3 ;  /* 0x000001a004047887 */ /* 0x000fe20009800000 */
[----:B------:R-:W-:Y:S01]  /*0a50*/  UMOV UR8, 0x1 ;  /* 0x0000000100087882 */ /* 0x000fe20000000000 */
[----:B------:R-:W-:Y:S01]  /*0a60*/  ELECT P0, URZ, PT ;  /* 0x0000000000ff782f */ /* 0x000fe20003800000 */
[----:B------:R-:W-:-:S04]  /*0a70*/  UIADD3 UR8, UPT, UPT, -UR8, 0x100000, URZ ;  /* 0x0010000008087890 */ /* 0x000fc8000fffe1ff */
[----:B------:R-:W-:Y:S02]  /*0a80*/  USHF.L.U32 UR9, UR8, 0xb, URZ ;  /* 0x0000000b08097899 */ /* 0x000fe400080006ff */
[----:B------:R-:W-:Y:S02]  /*0a90*/  USHF.L.U32 UR8, UR8, 0x1, URZ ;  /* 0x0000000108087899 */ /* 0x000fe400080006ff */
[----:B-1----:R-:W-:Y:S02]  /*0aa0*/  ULEA UR6, UR6, UR5, 0x18 ;  /* 0x0000000506067291 */ /* 0x002fe4000f8ec0ff */
[----:B------:R-:W-:-:S04]  /*0ab0*/  UIADD3 UR4, UPT, UPT, -UR4, 0x100000, URZ ;  /* 0x0010000004047890 */ /* 0x000fc8000fffe1ff */
[----:B------:R-:W-:Y:S02]  /*0ac0*/  USHF.L.U32 UR5, UR4, 0xb, URZ ;  /* 0x0000000b04057899 */ /* 0x000fe400080006ff */
[----:B------:R-:W-:Y:S01]  /*0ad0*/  USHF.L.U32 UR4, UR4, 0x1, URZ ;  /* 0x0000000104047899 */ /* 0x000fe200080006ff */
[----:B------:R-:W1:Y:S03]  /*0ae0*/  FENCE.VIEW.ASYNC.S ;  /* 0x00000000000073c6 */ /* 0x000e660000000000 */
[----:B-1----:R2:W1:Y:S08]  /*0af0*/  SYNCS.EXCH.64 URZ, [UR6+0xc0], UR8 ;  /* 0x0000c00806ff75b2 */ /* 0x0024700008000100 */
[----:B------:R2:W1:Y:S01]  /*0b00*/  SYNCS.EXCH.64 URZ, [UR6+0xd0], UR4 ;  /* 0x0000d00406ff75b2 */ /* 0x0004620008000100 */
[----:B------:R2:W1:Y:S01]  /*0b10*/  SYNCS.EXCH.64 URZ, [UR6+0xc8], UR8 ;  /* 0x0000c80806ff75b2 */ /* 0x0004620008000100 */
[----:B------:R2:W1:Y:S02]  /*0b20*/  SYNCS.EXCH.64 URZ, [UR6+0xd8], UR4 ;  /* 0x0000d80406ff75b2 */ /* 0x0004640008000100 */
[----:B--2---:R-:W-:Y:S01]  /*0b30*/  NOP ;  /* 0x0000000000007918 */ /* 0x004fe20000000000 */
.L_x_13:
[----:B------:R-:W2:Y:S01]  /*0b40*/  SHFL.IDX PT, R2, R85, RZ, 0x1f ;  /* 0x00001fff55027589 */ /* 0x000ea200000e0000 */
[----:B------:R-:W-:Y:S01]  /*0b50*/  NOP ;  /* 0x0000000000007918 */ /* 0x000fe20000000000 */
[----:B--2---:R-:W-:-:S13]  /*0b60*/  ISETP.NE.AND P0, PT, R2, 0x5, PT ;  /* 0x000000050200780c */ /* 0x004fda0003f05270 */
[----:B------:R-:W-:Y:S05]  /*0b70*/  @P0 BRA `(.L_x_14) ;  /* 0x0000000000580947 */ /* 0x000fea0003800000 */
[----:B-1----:R-:W1:Y:S01]  /*0b80*/  S2UR UR4, SR_CgaCtaId ;  /* 0x00000000000479c3 */ /* 0x002e620000008800 */
        /* <DEDUP_REMOVED lines=18> */
[----:B------:R2:W1:Y:S01]  /*0cb0*/  SYNCS.EXCH.64 URZ, [UR4+0xf8], UR8 ;  /* 0x0000f80804ff75b2 */ /* 0x0004620008000100 */
[----:B------:R2:W1:Y:S02]  /*0cc0*/  SYNCS.EXCH.64 URZ, [UR4+0x118], UR6 ;  /* 0x0001180604ff75b2 */ /* 0x0004640008000100 */
[----:B--2---:R-:W-:Y:S01]  /*0cd0*/  NOP ;  /* 0x0000000000007918 */ /* 0x004fe20000000000 */
.L_x_14:
[----:B------:R-:W2:Y:S01]  /*0ce0*/  SHFL.IDX PT, R2, R85, RZ, 0x1f ;  /* 0x00001fff55027589 */ /* 0x000ea200000e0000 */
[----:B------:R-:W-:Y:S01]  /*0cf0*/  NOP ;  /* 0x0000000000007918 */ /* 0x000fe20000000000 */
[----:B--2---:R-:W-:-:S13]  /*0d00*/  ISETP.NE.AND P0, PT, R2, 0x3, PT ;  /* 0x000000030200780c */ /* 0x004fda0003f05270 */
[----:B------:R-:W-:Y:S05]  /*0d10*/  @P0 BRA `(.L_x_15) ;  /* 0x0000000000380947 */ /* 0x000fea0003800000 */
[----:B------:R-:W2:Y:S01]  /*0d20*/  S2UR UR5, SR_CgaCtaId ;  /* 0x00000000000579c3 */ /* 0x000ea20000008800 */
[----:B-1----:R-:W-:Y:S01]  /*0d30*/  UMOV UR4, 0x400 ;  /* 0x0000040000047882 */ /* 0x002fe20000000000 */
[----:B------:R-:W-:Y:S01]  /*0d40*/  UMOV UR6, 0x20 ;  /* 0x0000002000067882 */ /* 0x000fe20000000000 */
[----:B------:R-:W-:Y:S01]  /*0d50*/  ELECT P0, URZ, PT ;  /* 0x0000000000ff782f */ /* 0x000fe20003800000 */
[----:B------:R-:W-:-:S04]  /*0d60*/  UIADD3 UR6, UPT, UPT, -UR6, 0x100000, URZ ;  /* 0x0010000006067890 */ /* 0x000fc8000fffe1ff */
[----:B------:R-:W-:Y:S02]  /*0d70*/  USHF.L.U32 UR7, UR6, 0xb, URZ ;  /* 0x0000000b06077899 */ /* 0x000fe400080006ff */
[----:B------:R-:W-:Y:S02]  /*0d80*/  USHF.L.U32 UR6, UR6, 0x1, URZ ;  /* 0x0000000106067899 */ /* 0x000fe400080006ff */
[----:B--2---:R-:W-:Y:S01]  /*0d90*/  ULEA UR4, UR5, UR4, 0x18 ;  /* 0x0000000405047291 */ /* 0x004fe2000f8ec0ff */
[----:B------:R-:W1:Y:S11]  /*0da0*/  FENCE.VIEW.ASYNC.S ;  /* 0x00000000000073c6 */ /* 0x000e760000000000 */
[----:B-1----:R2:W1:Y:S01]  /*0db0*/  SYNCS.EXCH.64 URZ, [UR4+0x120], UR6 ;  /* 0x0001200604ff75b2 */ /* 0x0024620008000100 */
[----:B------:R2:W1:Y:S01]  /*0dc0*/  SYNCS.EXCH.64 URZ, [UR4+0x130], UR6 ;  /* 0x0001300604ff75b2 */ /* 0x0004620008000100 */
[----:B------:R2:W1:Y:S01]  /*0dd0*/  SYNCS.EXCH.64 URZ, [UR4+0x128], UR6 ;  /* 0x0001280604ff75b2 */ /* 0x0004620008000100 */
[----:B------:R2:W1:Y:S02]  /*0de0*/  SYNCS.EXCH.64 URZ, [UR4+0x138], UR6 ;  /* 0x0001380604ff75b2 */ /* 0x0004640008000100 */
[----:B--2---:R-:W-:Y:S01]  /*0df0*/  NOP ;  /* 0x0000000000007918 */ /* 0x004fe20000000000 */
.L_x_15:
[----:B-1----:R-:W1:Y:S01]  /*0e00*/  LDCU UR4, c[0x0][0x36c] ;  /* 0x00006d80ff0477ac */ /* 0x002e620008000800 */
[----:B------:R-:W-:Y:S01]  /*0e10*/  ISETP.NE.OR P3, PT, R0, 0x2, !P3 ;  /* 0x000000020000780c */ /* 0x000fe20005f65670 */
[----:B------:R-:W-:Y:S01]  /*0e20*/  NOP ;  /* 0x0000000000007918 */ /* 0x000fe20000000000 */
[----:B------:R-:W-:Y:S01]  /*0e30*/  LOP3.LUT R0, R91, 0x1f, RZ, 0xc0, !PT ;  /* 0x0000001f5b007812 */ /* 0x000fe200078ec0ff */
[----:B------:R-:W-:Y:S02]  /*0e40*/  UISETP.NE.AND UP4, UPT, UR22, URZ, UPT ;  /* 0x000000ff1600728c */ /* 0x000fe4000bf85270 */
[----:B-1----:R-:W-:-:S09]  /*0e50*/  UISETP.EQ.U32.AND UP5, UPT, UR4, 0x1, UPT ;  /* 0x000000010400788c */ /* 0x002fd2000bfa2070 */
[----:B------:R-:W-:Y:S05]  /*0e60*/  BRA.U !UP5, `(.L_x_16) ;  /* 0x000000010d087547 */ /* 0x000fea000b800000 */
[----:B---34-:R-:W-:Y:S01]  /*0e70*/  UCGABAR_ARV ;  /* 0x00000000000079c7 */ /* 0x018fe20008000000 */
[----:B------:R-:W-:Y:S05]  /*0e80*/  BRA `(.L_x_17) ;  /* 0x0000000000047947 */ /* 0x000fea0003800000 */
.L_x_16:
[----:B---34-:R-:W-:Y:S01]  /*0e90*/  NOP ;  /* 0x0000000000007918 */ /* 0x018fe20000000000 */
.L_x_17:
[----:B------:R-:W1:Y:S01]  /*0ea0*/  S2UR UR7, SR_CTAID.X ;  /* 0x00000000000779c3 */ /* 0x000e620000002500 */
[----:B------:R-:W-:-:S05]  /*0eb0*/  CS2R.32 R87, SR_CgaSize ;  /* 0x0000000000577805 */ /* 0x000fca0000008a00 */
[----:B------:R-:W-:-:S05]  /*0ec0*/  IMAD R87, R87, -0xa0, RZ ;  /* 0xffffff6057577824 */ /* 0x000fca00078e02ff */
[----:B------:R-:W-:-:S14]  /*0ed0*/  R2UR UR5, R87 ;  /* 0x00000000570572ca */ /* 0x000fdc00000e0000 */
[----:B------:R-:W2:Y:S01]  /*0ee0*/  LDCU UR5, c[0x0][UR5+0x2b0] ;  /* 0x00005600050577ac */ /* 0x000ea20008000800 */
[----:B------:R-:W-:-:S05]  /*0ef0*/  CS2R.32 R87, SR_CgaSize ;  /* 0x0000000000577805 */ /* 0x000fca0000008a00 */
[----:B------:R-:W-:-:S05]  /*0f00*/  IMAD R87, R87, -0xa0, RZ ;  /* 0xffffff6057577824 */ /* 0x000fca00078e02ff */
[----:B------:R-:W-:-:S14]  /*0f10*/  R2UR UR4, R87 ;  /* 0x00000000570472ca */ /* 0x000fdc00000e0000 */
[----:B------:R-:W3:Y:S01]  /*0f20*/  LDCU UR4, c[0x0][UR4+0x2b4] ;  /* 0x00005680040477ac */ /* 0x000ee20008000800 */
[----:B------:R-:W4:Y:S01]  /*0f30*/  S2UR UR8, SR_CTAID.Y ;  /* 0x00000000000879c3 */ /* 0x000f220000002600 */
[----:B------:R-:W-:-:S05]  /*0f40*/  CS2R.32 R87, SR_CgaSize ;  /* 0x0000000000577805 */ /* 0x000fca0000008a00 */
[----:B------:R-:W-:-:S05]  /*0f50*/  IMAD R87, R87, -0xa0, RZ ;  /* 0xffffff6057577824 */ /* 0x000fca00078e02ff */
[----:B------:R-:W-:-:S14]  /*0f60*/  R2UR UR9, R87 ;  /* 0x00000000570972ca */ /* 0x000fdc00000e0000 */
[----:B------:R-:W3:Y:S01]  /*0f70*/  LDCU UR9, c[0x0][UR9+0x2a0] ;  /* 0x00005400090977ac */ /* 0x000ee20008000800 */
[----:B------:R-:W-:-:S05]  /*0f80*/  CS2R.32 R87, SR_CgaSize ;  /* 0x0000000000577805 */ /* 0x000fca0000008a00 */
[----:B------:R-:W-:-:S05]  /*0f90*/  IMAD R87, R87, -0xa0, RZ ;  /* 0xffffff6057577824 */ /* 0x000fca00078e02ff */
[----:B------:R-:W-:-:S14]  /*0fa0*/  R2UR UR10, R87 ;  /* 0x00000000570a72ca */ /* 0x000fdc00000e0000 */
[----:B------:R-:W3:Y:S01]  /*0fb0*/  LDCU UR10, c[0x0][UR10+0x2a4] ;  /* 0x000054800a0a77ac */ /* 0x000ee20008000800 */
[----:B------:R-:W3:Y:S01]  /*0fc0*/  S2UR UR11, SR_CgaCtaId ;  /* 0x00000000000b79c3 */ /* 0x000ee20000008800 */
[----:B------:R-:W3:Y:S01]  /*0fd0*/  LDCU UR23, c[0x0][0xb24] ;  /* 0x00016480ff1777ac */ /* 0x000ee20008000800 */
[----:B------:R-:W3:Y:S01]  /*0fe0*/  LDCU UR40, c[0x0][0xb24] ;  /* 0x00016480ff2877ac */ /* 0x000ee20008000800 */
[----:B-1----:R-:W-:-:S05]  /*0ff0*/  I2FP.F32.U32 R3, UR7 ;  /* 0x0000000700037c45 */ /* 0x002fca0008201000 */
[----:B------:R-:W1:Y:S01]  /*1000*/  S2UR UR36, SR_CTAID.Z ;  /* 0x00000000002479c3 */ /* 0x000e620000002700 */
[----:B------:R-:W1:Y:S01]  /*1010*/  LDCU UR26, c[0x0][0xb30] ;  /* 0x00016600ff1a77ac */ /* 0x000e620008000800 */
[----:B--2---:R-:W-:Y:S01]  /*1020*/  FMUL R3, R3, UR5 ;  /* 0x0000000503037c20 */ /* 0x004fe20008400000 */
[----:B------:R-:W-:Y:S01]  /*1030*/  UMOV UR25, UR7 ;  /* 0x0000000700197c82 */ /* 0x000fe20008000000 */
[----:B----4-:R-:W-:Y:S01]  /*1040*/  I2FP.F32.U32 R2, UR8 ;  /* 0x0000000800027c45 */ /* 0x010fe20008201000 */
[----:B------:R-:W-:-:S03]  /*1050*/  UMOV UR30, UR8 ;  /* 0x00000008001e7c82 */ /* 0x000fc60008000000 */
[----:B------:R-:W2:Y:S01]  /*1060*/  F2I.U32.TRUNC.NTZ R3, R3 ;  /* 0x0000000300037305 */ /* 0x000ea2000020f000 */
[----:B---3--:R-:W-:Y:S01]  /*1070*/  UISETP.GE.AND UP2, UPT, UR23, 0x1, UPT ;  /* 0x000000011700788c */ /* 0x008fe2000bf46270 */
[----:B------:R-:W-:Y:S01]  /*1080*/  FMUL R2, R2, UR4 ;  /* 0x0000000402027c20 */ /* 0x000fe20008400000 */
[----:B------:R-:W-:-:S05]  /*1090*/  USHF.L.U32 UR28, UR11, 0xc, URZ ;  /* 0x0000000c0b1c7899 */ /* 0x000fca00080006ff */
[----:B------:R-:W3:Y:S01]  /*10a0*/  F2I.U32.TRUNC.NTZ R2, R2 ;  /* 0x0000000200027305 */ /* 0x000ee2000020f000 */
[----:B--2---:R-:W-:Y:S02]  /*10b0*/  R2UR UR4, R3 ;  /* 0x00000000030472ca */ /* 0x004fe400000e0000 */
[----:B---3--:R-:W-:Y:S02]  /*10c0*/  R2UR UR6, R2 ;  /* 0x00000000020672ca */ /* 0x008fe400000e0000 */
[----:B------:R-:W-:-:S09]  /*10d0*/  PRMT R2, RZ, 0x7610, R2 ;  /* 0x00007610ff027816 */ /* 0x000fd20000000002 */
[----:B------:R-:W-:-:S04]  /*10e0*/  UIADD3 UR5, UPT, UPT, -UR4, URZ, URZ ;  /* 0x000000ff04057290 */ /* 0x000fc8000fffe1ff */
[----:B------:R-:W-:Y:S02]  /*10f0*/  UIMAD UR5, UR9, UR5, UR7 ;  /* 0x00000005090572a4 */ /* 0x000fe4000f8e0207 */
[----:B------:R-:W-:-:S04]  /*1100*/  UIADD3 UR4, UPT, UPT, -UR6, URZ, URZ ;  /* 0x000000ff06047290 */ /* 0x000fc8000fffe1ff */
[----:B------:R-:W-:Y:S01]  /*1110*/  IMAD.U32 R87, RZ, RZ, UR5 ;  /* 0x00000005ff577e24 */ /* 0x000fe2000f8e00ff */
[----:B------:R-:W-:-:S06]  /*1120*/  UIMAD UR4, UR10, UR4, UR8 ;  /* 0x000000040a0472a4 */ /* 0x000fcc000f8e0208 */
[----:B------:R-:W-:Y:S01]  /*1130*/  IMAD.U32 R86, RZ, RZ, UR4 ;  /* 0x00000004ff567e24 */ /* 0x000fe2000f8e00ff */
[----:B-1----:R-:W-:Y:S06]  /*1140*/  BRA.U UP4, `(.L_x_18) ;  /* 0x00000001042c7547 */ /* 0x002fec000b800000 */
[----:B------:R-:W-:Y:S02]  /*1150*/  R2UR UR5, R86 ;  /* 0x00000000560572ca */ /* 0x000fe400000e0000 */
[----:B------:R-:W-:-:S11]  /*1160*/  R2UR UR4, R87 ;  /* 0x00000000570472ca */ /* 0x000fd600000e0000 */
[----:B------:R-:W-:Y:S02]  /*1170*/  UISETP.NE.AND UP0, UPT, UR5, URZ, UPT ;  /* 0x000000ff0500728c */ /* 0x000fe4000bf05270 */
[----:B------:R-:W-:Y:S02]  /*1180*/  UISETP.NE.AND UP1, UPT, UR5, 0x1, UPT ;  /* 0x000000010500788c */ /* 0x000fe4000bf25270 */
[----:B------:R-:W-:-:S04]  /*1190*/  UISETP.EQ.OR UP0, UPT, UR4, URZ, !UP0 ;  /* 0x000000ff0400728c */ /* 0x000fc8000c702670 */
[----:B------:R-:W-:Y:S02]  /*11a0*/  USEL UR5, URZ, 0x1, !UP0 ;  /* 0x00000001ff057887 */ /* 0x000fe4000c000000 */
[----:B------:R-:W-:Y:S02]  /*11b0*/  UISETP.NE.AND UP0, UPT, UR4, URZ, UPT ;  /* 0x000000ff0400728c */ /* 0x000fe4000bf05270 */
[----:B------:R-:W-:-:S04]  /*11c0*/  USEL UR4, URZ, 0x2, UP1 ;  /* 0x00000002ff047887 */ /* 0x000fc80008800000 */
[----:B------:R-:W-:-:S04]  /*11d0*/  USEL UR4, UR4, 0x2, UP0 ;  /* 0x0000000204047887 */ /* 0x000fc80008000000 */
[----:B------:R-:W-:-:S06]  /*11e0*/  UIADD3 UR4, UPT, UPT, UR5, UR4, URZ ;  /* 0x0000000405047290 */ /* 0x000fcc000fffe0ff */
[----:B------:R-:W-:Y:S02]  /*11f0*/  IMAD.U32 R2, RZ, RZ, UR4 ;  /* 0x00000004ff027e24 */ /* 0x000fe4000f8e00ff */
.L_x_18:
[----:B------:R-:W-:Y:S05]  /*1200*/  BRA.U !UP2, `(.L_x_19) ;  /* 0x000000010ad47547 */ /* 0x000fea000b800000 */
[----:B------:R-:W1:Y:S01]  /*1210*/  LDCU.128 UR12, c[0x0][0xb10] ;  /* 0x00016200ff0c77ac */ /* 0x000e620008000c00 */
[----:B------:R-:W2:Y:S01]  /*1220*/  LDCU UR6, c[0x0][0x370] ;  /* 0x00006e00ff0677ac */ /* 0x000ea20008000800 */
[----:B------:R-:W3:Y:S01]  /*1230*/  LDCU UR5, c[0x0][0x374] ;  /* 0x00006e80ff0577ac */ /* 0x000ee20008000800 */
[----:B------:R-:W4:Y:S01]  /*1240*/  LDCU UR24, c[0x0][0xb0c] ;  /* 0x00016180ff1877ac */ /* 0x000f220008000800 */
[----:B------:R-:W4:Y:S01]  /*1250*/  LDCU UR4, c[0x0][0xb20] ;  /* 0x00016400ff0477ac */ /* 0x000f220008000800 */
[----:B------:R-:W4:Y:S01]  /*1260*/  LDCU.64 UR8, c[0x0][0xb28] ;  /* 0x00016500ff0877ac */ /* 0x000f220008000a00 */
[----:B-1----:R-:W-:Y:S02]  /*1270*/  UISETP.NE.AND UP0, UPT, UR14, 0x1, UPT ;  /* 0x000000010e00788c */ /* 0x002fe4000bf05270 */
[----:B---3--:R-:W-:Y:S02]  /*1280*/  UIMAD.WIDE.U32 UR10, UR5, UR15, URZ ;  /* 0x0000000f050a72a5 */ /* 0x008fe4000f8e00ff */
[----:B--2---:R-:W-:-:S02]  /*1290*/  UIMAD.WIDE.U32 UR18, UR6, UR12, URZ ;  /* 0x0000000c061272a5 */ /* 0x004fc4000f8e00ff */
[----:B----4-:R-:W-:Y:S02]  /*12a0*/  UISETP.NE.AND UP1, UPT, UR24, 0x1, UPT ;  /* 0x000000011800788c */ /* 0x010fe4000bf25270 */
[----:B------:R-:W-:Y:S01]  /*12b0*/  UISETP.NE.AND UP2, UPT, UR23, 0x1, UPT ;  /* 0x000000011700788c */ /* 0x000fe2000bf45270 */
[----:B------:R-:W-:Y:S02]  /*12c0*/  UMOV UR10, UR11 ;  /* 0x0000000b000a7c82 */ /* 0x000fe40008000000 */
[----:B------:R-:W-:Y:S01]  /*12d0*/  UMOV UR18, UR19 ;  /* 0x0000001300127c82 */ /* 0x000fe20008000000 */
[----:B------:R-:W-:Y:S02]  /*12e0*/  @UP0 USHF.R.U32.HI UR5, URZ, UR4, UR10 ;  /* 0x00000004ff050299 */ /* 0x000fe4000801160a */
[----:B------:R-:W-:Y:S02]  /*12f0*/  UIMAD.WIDE.U32 UR20, UR30, UR15, URZ ;  /* 0x0000000f1e1472a5 */ /* 0x000fe4000f8e00ff */
[----:B------:R-:W-:-:S02]  /*1300*/  UIMAD.WIDE.U32 UR10, UR5, UR8, URZ ;  /* 0x00000008050a72a5 */ /* 0x000fc4000f8e00ff */
[----:B------:R-:W-:Y:S02]  /*1310*/  @UP1 USHF.R.U32.HI UR6, URZ, UR13, UR18 ;  /* 0x0000000dff061299 */ /* 0x000fe40008011612 */
[----:B------:R-:W-:Y:S02]  /*1320*/  UIMAD.WIDE.U32 UR16, UR25, UR12, URZ ;  /* 0x0000000c191072a5 */ /* 0x000fe4000f8e00ff */
[----:B------:R-:W-:Y:S01]  /*1330*/  UIMAD.WIDE.U32 UR18, UR6, UR8, URZ ;  /* 0x00000008061272a5 */ /* 0x000fe2000f8e00ff */
[----:B------:R-:W-:Y:S01]  /*1340*/  UMOV UR20, UR21 ;  /* 0x0000001500147c82 */ /* 0x000fe20008000000 */
[----:B------:R-:W-:Y:S01]  /*1350*/  UMOV UR10, UR11 ;  /* 0x0000000b000a7c82 */ /* 0x000fe20008000000 */
[----:B------:R-:W-:Y:S02]  /*1360*/  USHF.R.U32.HI UR20, URZ, UR4, UR20 ;  /* 0x00000004ff147299 */ /* 0x000fe40008011614 */
[----:B------:R-:W-:Y:S02]  /*1370*/  @UP2 USHF.R.U32.HI UR5, URZ, UR9, UR10 ;  /* 0x00000009ff052299 */ /* 0x000fe4000801160a */
[----:B------:R-:W-:Y:S01]  /*1380*/  UMOV UR7, UR19 ;  /* 0x0000001300077c82 */ /* 0x000fe20008000000 */
[----:B------:R-:W-:Y:S01]  /*1390*/  UMOV UR16, UR17 ;  /* 0x0000001100107c82 */ /* 0x000fe20008000000 */
[----:B------:R-:W-:-:S02]  /*13a0*/  @UP2 USHF.R.U32.HI UR6, URZ, UR9, UR7 ;  /* 0x00000009ff062299 */ /* 0x000fc40008011607 */
[----:B------:R-:W-:Y:S02]  /*13b0*/  USHF.R.U32.HI UR16, URZ, UR13, UR16 ;  /* 0x0000000dff107299 */ /* 0x000fe40008011610 */
[----:B------:R-:W-:Y:S02]  /*13c0*/  USEL UR4, UR30, UR20, !UP0 ;  /* 0x000000141e047287 */ /* 0x000fe4000c000000 */
[----:B------:R-:W-:Y:S02]  /*13d0*/  UIMAD UR7, UR5, UR23, URZ ;  /* 0x00000017050772a4 */ /* 0x000fe4000f8e02ff */
[----:B------:R-:W-:Y:S02]  /*13e0*/  USEL UR5, UR25, UR16, !UP1 ;  /* 0x0000001019057287 */ /* 0x000fe4000c800000 */
[----:B------:R-:W-:Y:S02]  /*13f0*/  UIMAD UR12, UR6, UR23, URZ ;  /* 0x00000017060c72a4 */ /* 0x000fe4000f8e02ff */
[----:B------:R-:W-:-:S02]  /*1400*/  UISETP.GE.AND UP0, UPT, UR4, UR7, UPT ;  /* 0x000000070400728c */ /* 0x000fc4000bf06270 */
[----:B------:R-:W-:Y:S02]  /*1410*/  UIMAD.WIDE.U32 UR10, UR4, UR8, URZ ;  /* 0x00000008040a72a5 */ /* 0x000fe4000f8e00ff */
[----:B------:R-:W-:Y:S02]  /*1420*/  UISETP.GE.OR UP0, UPT, UR5, UR12, UP0 ;  /* 0x0000000c0500728c */ /* 0x000fe40008706670 */
[----:B------:R-:W-:Y:S02]  /*1430*/  UIMAD.WIDE.U32 UR12, UR5, UR8, URZ ;  /* 0x00000008050c72a5 */ /* 0x000fe4000f8e00ff */
[----:B------:R-:W-:Y:S01]  /*1440*/  UIADD3 UR10, UPT, UPT, -UR4, URZ, URZ ;  /* 0x000000ff040a7290 */ /* 0x000fe2000fffe1ff */
[----:B------:R-:W-:Y:S01]  /*1450*/  UMOV UR8, UR11 ;  /* 0x0000000b00087c82 */ /* 0x000fe20008000000 */
[----:B------:R-:W-:Y:S02]  /*1460*/  UIADD3 UR11, UPT, UPT, -UR5, URZ, URZ ;  /* 0x000000ff050b7290 */ /* 0x000fe4000fffe1ff */
[----:B------:R-:W-:-:S03]  /*1470*/  USHF.R.U32.HI UR8, URZ, UR9, UR8 ;  /* 0x00000009ff087299 */ /* 0x000fc60008011608 */
[----:B------:R-:W-:Y:S01]  /*1480*/  @!UP0 UMOV UR7, UR13 ;  /* 0x0000000d00078c82 */ /* 0x000fe20008000000 */
[----:B------:R-:W-:Y:S02]  /*1490*/  UIMAD UR30, UR14, UR10, UR30 ;  /* 0x0000000a0e1e72a4 */ /* 0x000fe4000f8e021e */
[----:B------:R-:W-:Y:S02]  /*14a0*/  USEL UR8, UR4, UR8, !UP2 ;  /* 0x0000000804087287 */ /* 0x000fe4000d000000 */
[----:B------:R-:W-:Y:S02]  /*14b0*/  @!UP0 USHF.R.U32.HI UR7, URZ, UR9, UR7 ;  /* 0x00000009ff078299 */ /* 0x000fe40008011607 */
[----:B------:R-:W-:Y:S02]  /*14c0*/  UIADD3 UR9, UPT, UPT, -UR8, URZ, URZ ;  /* 0x000000ff08097290 */ /* 0x000fe4000fffe1ff */
[----:B------:R-:W-:Y:S02]  /*14d0*/  @!UP0 USEL UR7, UR5, UR7, !UP2 ;  /* 0x0000000705078287 */ /* 0x000fe4000d000000 */
[----:B------:R-:W-:-:S02]  /*14e0*/  UIMAD UR9, UR23, UR9, UR4 ;  /* 0x00000009170972a4 */ /* 0x000fc4000f8e0204 */
[----:B------:R-:W-:Y:S02]  /*14f0*/  @!UP0 UIADD3 UR8, UPT, UPT, UR8, -UR7, URZ ;  /* 0x8000000708088290 */ /* 0x000fe4000fffe0ff */
[----:B------:R-:W-:Y:S02]  /*1500*/  @!UP0 UIMAD UR6, UR9, UR6, UR7 ;  /* 0x00000006090682a4 */ /* 0x000fe4000f8e0207 */
[----:B------:R-:W-:Y:S02]  /*1510*/  @!UP0 UIMAD UR4, UR8, UR23, UR5 ;  /* 0x00000017080482a4 */ /* 0x000fe4000f8e0205 */
[----:B------:R-:W-:Y:S02]  /*1520*/  UIMAD UR25, UR24, UR11, UR25 ;  /* 0x0000000b181972a4 */ /* 0x000fe4000f8e0219 */
[----:B------:R-:W-:Y:S01]  /*1530*/  UIMAD UR30, UR4, UR14, UR30 ;  /* 0x0000000e041e72a4 */ /* 0x000fe2000f8e021e */
[----:B------:R-:W-:Y:S02]  /*1540*/  @!UP0 UMOV UR5, UR6 ;  /* 0x0000000600058c82 */ /* 0x000fe40008000000 */
[----:B------:R-:W-:-:S12]  /*1550*/  UIMAD UR25, UR5, UR24, UR25 ;  /* 0x00000018051972a4 */ /* 0x000fd8000f8e0219 */
.L_x_19:
[----:B------:R-:W-:Y:S02]  /*1560*/  UISETP.NE.AND UP1, UPT, UR26, 0x1, UPT ;  /* 0x000000011a00788c */ /* 0x000fe4000bf25270 */
[----:B------:R-:W-:Y:S02]  /*1570*/  UISETP.NE.AND UP0, UPT, UR22, 0x2, UPT ;  /* 0x000000021600788c */ /* 0x000fe4000bf05270 */
[----:B------:R-:W-:-:S05]  /*1580*/  ULOP3.LUT UR28, UR28, 0x1000, URZ, 0xc0, !UPT ;  /* 0x000010001c1c7892 */ /* 0x000fca000f8ec0ff */
[----:B------:R-:W-:Y:S07]  /*1590*/  BRA.U UP1, `(.L_x_20) ;  /* 0x0000000101447547 */ /* 0x000fee000b800000 */
[----:B------:R-:W1:Y:S01]  /*15a0*/  LDCU.128 UR8, c[0x0][0xb10] ;  /* 0x00016200ff0877ac */ /* 0x000e620008000c00 */
[----:B------:R-:W2:Y:S01]  /*15b0*/  LDCU UR12, c[0x0][0xb0c] ;  /* 0x00016180ff0c77ac */ /* 0x000ea20008000800 */
[----:B------:R-:W3:Y:S01]  /*15c0*/  LDCU UR13, c[0x0][0xb20] ;  /* 0x00016400ff0d77ac */ /* 0x000ee20008000800 */
[----:B-1----:R-:W-:Y:S02]  /*15d0*/  UIMAD.WIDE.U32 UR6, UR25, UR8, URZ ;  /* 0x00000008190672a5 */ /* 0x002fe4000f8e00ff */
[----:B------:R-:W-:Y:S02]  /*15e0*/  UIMAD.WIDE.U32 UR4, UR30, UR11, URZ ;  /* 0x0000000b1e0472a5 */ /* 0x000fe4000f8e00ff */
[----:B--2---:R-:W-:Y:S02]  /*15f0*/  UISETP.NE.AND UP2, UPT, UR12, 0x1, UPT ;  /* 0x000000010c00788c */ /* 0x004fe4000bf45270 */
[----:B------:R-:W-:Y:S01]  /*1600*/  UISETP.NE.AND UP1, UPT, UR10, 0x1, UPT ;  /* 0x000000010a00788c */ /* 0x000fe2000bf25270 */
[----:B------:R-:W-:-:S02]  /*1610*/  UMOV UR6, UR7 ;  /* 0x0000000700067c82 */ /* 0x000fc40008000000 */
[----:B------:R-:W-:Y:S01]  /*1620*/  UMOV UR4, UR5 ;  /* 0x0000000500047c82 */ /* 0x000fe20008000000 */
[----:B------:R-:W-:Y:S02]  /*1630*/  USHF.R.U32.HI UR6, URZ, UR9, UR6 ;  /* 0x00000009ff067299 */ /* 0x000fe40008011606 */
[----:B---3--:R-:W-:Y:S02]  /*1640*/  USHF.R.U32.HI UR4, URZ, UR13, UR4 ;  /* 0x0000000dff047299 */ /* 0x008fe40008011604 */
[----:B------:R-:W-:Y:S02]  /*1650*/  USEL UR5, UR25, UR6, !UP2 ;  /* 0x0000000619057287 */ /* 0x000fe4000d000000 */
[----:B------:R-:W-:-:S04]  /*1660*/  USEL UR4, UR30, UR4, !UP1 ;  /* 0x000000041e047287 */ /* 0x000fc8000c800000 */
[----:B------:R-:W-:Y:S02]  /*1670*/  UIADD3 UR6, UPT, UPT, UR5, -UR4, URZ ;  /* 0x8000000405067290 */ /* 0x000fe4000fffe0ff */
[----:B------:R-:W-:Y:S02]  /*1680*/  UIADD3 UR4, UPT, UPT, -UR5, UR4, URZ ;  /* 0x0000000405047290 */ /* 0x000fe4000fffe1ff */
[----:B------:R-:W-:Y:S02]  /*1690*/  UIMAD UR30, UR6, UR10, UR30 ;  /* 0x0000000a061e72a4 */ /* 0x000fe4000f8e021e */
[----:B------:R-:W-:-:S12]  /*16a0*/  UIMAD UR25, UR4, UR12, UR25 ;  /* 0x0000000c041972a4 */ /* 0x000fd8000f8e0219 */
.L_x_20:
[----:B------:R-:W-:Y:S05]  /*16b0*/  BRA.U !UP5, `(.L_x_21) ;  /* 0x000000010d0c7547 */ /* 0x000fea000b800000 */
[----:B------:R-:W-:Y:S01]  /*16c0*/  UCGABAR_WAIT ;  /* 0x0000000000007dc7 */ /* 0x000fe20008000000 */
[----:B------:R-:W-:Y:S01]  /*16d0*/  CCTL.IVALL ;  /* 0x00000000ff00798f */ /* 0x000fe20002000000 */
[----:B------:R-:W-:Y:S05]  /*16e0*/  BRA `(.L_x_22) ;  /* 0x0000000000047947 */ /* 0x000fea0003800000 */
.L_x_21:
[----:B------:R-:W-:Y:S06]  /*16f0*/  BAR.SYNC.DEFER_BLOCKING 0x0 ;  /* 0x0000000000007b1d */ /* 0x000fec0000010000 */
.L_x_22:
[----:B------:R-:W-:Y:S05]  /*1700*/  BRA.U UP0, `(.L_x_23) ;  /* 0x0000001500547547 */ /* 0x000fea000b800000 */
[----:B------:R-:W1:Y:S01]  /*1710*/  LDCU UR6, c[0x0][0x38c] ;  /* 0x00007180ff0677ac */ /* 0x000e620008000800 */
[----:B------:R-:W2:Y:S01]  /*1720*/  S2UR UR7, SR_CgaCtaId ;  /* 0x00000000000779c3 */ /* 0x000ea20000008800 */
[----:B------:R-:W-:Y:S01]  /*1730*/  PLOP3.LUT P1, PT, PT, PT, UP3, 0x80, 0x8 ;  /* 0x000000000008781c */ /* 0x000fe20003f2f038 */
[----:B------:R-:W-:Y:S01]  /*1740*/  IMAD.MOV.U32 R12, RZ, RZ, 0x1 ;  /* 0x00000001ff0c7424 */ /* 0x000fe200078e00ff */
[----:B------:R-:W-:Y:S01]  /*1750*/  UMOV UR13, 0x400 ;  /* 0x00000400000d7882 */ /* 0x000fe20000000000 */
[----:B------:R-:W-:Y:S01]  /*1760*/  UISETP.NE.AND UP1, UPT, UR22, URZ, UPT ;  /* 0x000000ff1600728c */ /* 0x000fe2000bf25270 */
[----:B------:R-:W-:Y:S02]  /*1770*/  ISETP.EQ.OR P2, PT, R0, RZ, P3 ;  /* 0x000000ff0000720c */ /* 0x000fe40001f42670 */
[----:B------:R-:W-:Y:S02]  /*1780*/  CS2R R10, SRZ ;  /* 0x00000000000a7805 */ /* 0x000fe4000001ff00 */
[----:B------:R-:W-:Y:S01]  /*1790*/  PLOP3.LUT P1, PT, P1, PT, PT, 0x8, 0x80 ;  /* 0x000000000080781c */ /* 0x000fe20000f2e170 */
[----:B------:R-:W-:Y:S01]  /*17a0*/  IMAD.MOV.U32 R9, RZ, RZ, RZ ;  /* 0x000000ffff097224 */ /* 0x000fe200078e00ff */
[----:B------:R-:W3:Y:S01]  /*17b0*/  LDCU UR41, c[0x0][0x370] ;  /* 0x00006e00ff2977ac */ /* 0x000ee20008000800 */
[----:B------:R-:W-:Y:S01]  /*17c0*/  IMAD.MOV.U32 R8, RZ, RZ, 0x1 ;  /* 0x00000001ff087424 */ /* 0x000fe200078e00ff */
[----:B------:R-:W4:Y:S01]  /*17d0*/  LDCU.64 UR26, c[0x0][0x348] ;  /* 0x00006900ff1a77ac */ /* 0x000f220008000a00 */
[----:B-1----:R-:W-:-:S02]  /*17e0*/  UIADD3 UR5, UPT, UPT, UR6, 0x3f, URZ ;  /* 0x0000003f06057890 */ /* 0x002fc4000fffe0ff */
[----:B------:R-:W-:Y:S02]  /*17f0*/  USHF.R.U32.HI UR45, URZ, 0x6, UR28 ;  /* 0x00000006ff2d7899 */ /* 0x000fe4000801161c */
[----:B------:R-:W-:Y:S02]  /*1800*/  USHF.R.S32.HI UR4, URZ, 0x1f, UR5 ;  /* 0x0000001fff047899 */ /* 0x000fe40008011405 */
[----:B------:R-:W-:Y:S02]  /*1810*/  UIADD3 UR46, UPT, UPT, UR6, 0x7e, URZ ;  /* 0x0000007e062e7890 */ /* 0x000fe4000fffe0ff */
[----:B------:R-:W-:Y:S02]  /*1820*/  ULEA.HI UR4, UR4, UR5, URZ, 0x6 ;  /* 0x0000000504047291 */ /* 0x000fe4000f8f30ff */
[----:B------:R-:W-:Y:S02]  /*1830*/  UIADD3 UR5, UPT, UPT, UR6, -0x1, URZ ;  /* 0xffffffff06057890 */ /* 0x000fe4000fffe0ff */
[----:B------:R-:W-:-:S02]  /*1840*/  USHF.R.S32.HI UR43, URZ, 0x6, UR4 ;  /* 0x00000006ff2b7899 */ /* 0x000fc40008011404 */
[----:B------:R-:W-:Y:S02]  /*1850*/  UISETP.GE.U32.AND UP2, UPT, UR5, -0x7f, UPT ;  /* 0xffffff810500788c */ /* 0x000fe4000bf46070 */
[----:B------:R-:W-:Y:S02]  /*1860*/  UISETP.LT.U32.AND UP0, UPT, UR43, 0x8, UPT ;  /* 0x000000082b00788c */ /* 0x000fe4000bf01070 */
[----:B--2---:R-:W-:Y:S02]  /*1870*/  ULEA UR13, UR7, UR13, 0x18 ;  /* 0x0000000d070d7291 */ /* 0x004fe4000f8ec0ff */
[----:B------:R-:W-:Y:S02]  /*1880*/  USEL UR42, UR43, 0x8, UP0 ;  /* 0x000000082b2a7887 */ /* 0x000fe40008000000 */
[----:B------:R-:W-:Y:S02]  /*1890*/  ULEA UR29, UR28, UR13, 0x1 ;  /* 0x0000000d1c1d7291 */ /* 0x000fe4000f8e08ff */
[----:B------:R-:W-:-:S02]  /*18a0*/  UIADD3 UR21, UPT, UPT, UR42, -0x1, URZ ;  /* 0xffffffff2a157890 */ /* 0x000fc4000fffe0ff */
[----:B------:R-:W-:Y:S01]  /*18b0*/  @UP2 UIADD3 UR21, UPT, UPT, UR42, URZ, URZ ;  /* 0x000000ff2a152290 */ /* 0x000fe2000fffe0ff */
[----:B------:R-:W1:Y:S01]  /*18c0*/  LDCU UR39, c[0x0][0x374] ;  /* 0x00006e80ff2777ac */ /* 0x000e620008000800 */
[----:B------:R-:W-:Y:S02]  /*18d0*/  USEL UR24, UR37, 0x2, UP1 ;  /* 0x0000000225187887 */ /* 0x000fe40008800000 */
[----:B------:R-:W-:Y:S02]  /*18e0*/  UIADD3 UR29, UPT, UPT, UR29, 0x6400, URZ ;  /* 0x000064001d1d7890 */ /* 0x000fe4000fffe0ff */
[----:B------:R-:W-:Y:S02]  /*18f0*/  UIADD3 UR44, UPT, UPT, UR43, -UR42, URZ ;  /* 0x8000002a2b2c7290 */ /* 0x000fe4000fffe0ff */
[----:B------:R-:W-:Y:S01]  /*1900*/  UIADD3 UR21, UPT, UPT, UR21, 0x1, URZ ;  /* 0x0000000115157890 */ /* 0x000fe2000fffe0ff */
[----:B---34-:R-:W-:-:S11]  /*1910*/  UMOV UR5, URZ ;  /* 0x000000ff00057c82 */ /* 0x018fd60008000000 */
.L_x_43:
[----:B------:R-:W2:Y:S02]  /*1920*/  S2UR UR4, SR_CgaCtaId ;  /* 0x00000000000479c3 */ /* 0x000ea40000008800 */
[----:B--2---:R-:W-:-:S09]  /*1930*/  UISETP.NE.AND UP0, UPT, UR4, URZ, UPT ;  /* 0x000000ff0400728c */ /* 0x004fd2000bf05270 */
[----:B-1----:R-:W-:Y:S05]  /*1940*/  BRA.U UP0, `(.L_x_24) ;  /* 0x0000000100287547 */ /* 0x002fea000b800000 */
[----:B------:R-:W-:Y:S02]  /*1950*/  LEA R0, R9, UR13, 0x3 ;  /* 0x0000000d09007c11 */ /* 0x000fe4000f8e18ff */
[----:B------:R-:W-:-:S04]  /*1960*/  SHF.L.U32 R3, R8, 0x1f, RZ ;  /* 0x0000001f08037819 */ /* 0x000fc800000006ff */
[----:B------:R-:W2:Y:S02]  /*1970*/  SYNCS.PHASECHK.TRANS64.TRYWAIT P0, [R0+URZ+0x130], R3 ;  /* 0x00013003000075a7 */ /* 0x000ea400080011ff */
[----:B--2---:R-:W-:Y:S05]  /*1980*/  @!P0 BRA `(.L_x_25) ;  /* 0x0000006400808947 */ /* 0x004fea0003800000 */
.L_x_127:
[----:B------:R3:W-:Y:S01]  /*1990*/  SYNCS.ARRIVE.TRANS64.A1T0 RZ, [R0+URZ+0x120], RZ ;  /* 0x000120ff00ff79a7 */ /* 0x0007e200081000ff */
[----:B------:R-:W-:-:S05]  /*19a0*/  VIADD R9, R9, 0x1 ;  /* 0x0000000109097836 */ /* 0x000fca0000000000 */
[----:B------:R-:W-:-:S04]  /*19b0*/  ISETP.NE.AND P0, PT, R9, 0x2, PT ;  /* 0x000000020900780c */ /* 0x000fc80003f05270 */
[----:B--2---:R-:W-:Y:S02]  /*19c0*/  SEL R3, RZ, 0x1, P0 ;  /* 0x00000001ff037807 */ /* 0x004fe40000000000 */
[----:B------:R-:W-:Y:S02]  /*19d0*/  SEL R9, R9, RZ, P0 ;  /* 0x000000ff09097207 */ /* 0x000fe40000000000 */
[----:B------:R-:W-:-:S07]  /*19e0*/  LOP3.LUT R8, R8, R3, RZ, 0x3c, !PT ;  /* 0x0000000308087212 */ /* 0x000fce00078e3cff */
.L_x_24:
[----:B------:R-:W-:Y:S01]  /*19f0*/  ULEA UR4, UR5, UR13, 0x3 ;  /* 0x0000000d05047291 */ /* 0x000fe2000f8e18ff */
[----:B---3--:R-:W-:Y:S01]  /*1a00*/  SHF.L.U32 R0, R12, 0x1f, RZ ;  /* 0x0000001f0c007819 */ /* 0x008fe200000006ff */
[----:B------:R-:W-:Y:S02]  /*1a10*/  UISETP.GE.U32.AND UP0, UPT, UR46, 0x7f, UPT ;  /* 0x0000007f2e00788c */ /* 0x000fe4000bf06070 */
[----:B------:R-:W-:Y:S02]  /*1a20*/  USHF.L.U32 UR11, UR30, 0x6, URZ ;  /* 0x000000061e0b7899 */ /* 0x000fe400080006ff */
[----:B------:R-:W-:Y:S01]  /*1a30*/  ULEA UR35, UR25, UR45, 0x7 ;  /* 0x0000002d19237291 */ /* 0x000fe2000f8e38ff */
[----:B------:R-:W-:Y:S02]  /*1a40*/  UMOV UR7, URZ ;  /* 0x000000ff00077c82 */ /* 0x000fe40008000000 */
[----:B------:R2:W3:Y:S02]  /*1a50*/  SYNCS.PHASECHK.TRANS64.TRYWAIT P0, [UR4+0x40], R0 ;  /* 0x00004000ff0075a7 */ /* 0x0004e40008001104 */
[----:B------:R-:W-:Y:S07]  /*1a60*/  BRA.U !UP0, `(.L_x_26) ;  /* 0x0000000108c07547 */ /* 0x000fee000b800000 */
[----:B------:R-:W-:Y:S01]  /*1a70*/  UMOV UR6, URZ ;  /* 0x000000ff00067c82 */ /* 0x000fe20008000000 */
[----:B------:R-:W-:-:S05]  /*1a80*/  UMOV UR4, UR5 ;  /* 0x0000000500047c82 */ /* 0x000fca0008000000 */
.L_x_32:
[----:B------:R-:W-:Y:S01]  /*1a90*/  ULEA UR33, UR4, UR13, 0x3 ;  /* 0x0000000d04217291 */ /* 0x000fe2000f8e18ff */
[----:B---3--:R-:W-:Y:S01]  /*1aa0*/  @!P3 MOV R2, 0x6000 ;  /* 0x000060000002b802 */ /* 0x008fe20000000f00 */
[----:B-1-3--:R-:W-:Y:S10]  /*1ab0*/  @P0 BRA `(.L_x_27) ;  /* 0x00000000000c0947 */ /* 0x00aff40003800000 */
[----:B------:R-:W-:-:S04]  /*1ac0*/  SHF.L.U32 R3, R12, 0x1f, RZ ;  /* 0x0000001f0c037819 */ /* 0x000fc800000006ff */
[----:B------:R-:W3:Y:S02]  /*1ad0*/  SYNCS.PHASECHK.TRANS64.TRYWAIT P0, [UR33+0x40], R3 ;  /* 0x00004003ff0075a7 */ /* 0x000ee40008001121 */
[----:B---3--:R-:W-:Y:S05]  /*1ae0*/  @!P0 BRA `(.L_x_28) ;  /* 0x00000064003c8947 */ /* 0x008fea0003800000 */
.L_x_27:
[----:B------:R3:W-:Y:S01]  /*1af0*/  @!P3 SYNCS.ARRIVE.TRANS64 RZ, [UR33], R2 ;  /* 0x00000002ffffb9a7 */ /* 0x0007e20008000021 */
[----:B------:R-:W-:-:S04]  /*1b00*/  ULOP3.LUT UR5, UR24, 0x2, URZ, 0xfc, !UPT ;  /* 0x0000000218057892 */ /* 0x000fc8000f8efcff */
[----:B------:R-:W-:-:S09]  /*1b10*/  UISETP.NE.AND UP0, UPT, UR5, 0x2, UPT ;  /* 0x000000020500788c */ /* 0x000fd2000bf05270 */
[----:B------:R-:W-:Y:S05]  /*1b20*/  BRA.U UP0, `(.L_x_29) ;  /* 0x0000000100047547 */ /* 0x000fea000b800000 */
[----:B-1----:R-:W-:Y:S05]  /*1b30*/  BPT.TRAP 0x1 ;  /* 0x000000040000795c */ /* 0x002fea0000300000 */
.L_x_29:
[----:B------:R-:W-:Y:S04]  /*1b40*/  BSSY.RECONVERGENT B0, `(.L_x_30) ;  /* 0x0000003000007945 */ /* 0x000fe80003800200 */
[----:B------:R-:W-:Y:S05]  /*1b50*/  @P2 BRA `(.L_x_31) ;  /* 0x0000000000042947 */ /* 0x000fea0003800000 */
[----:B-1----:R-:W-:Y:S05]  /*1b60*/  BPT.TRAP 0x1 ;  /* 0x000000040000795c */ /* 0x002fea0000300000 */
.L_x_31:
[----:B-1----:R-:W-:Y:S05]  /*1b70*/  BSYNC.RECONVERGENT B0 ;  /* 0x0000000000007941 */ /* 0x002fea0003800200 */
.L_x_30:
[----:B------:R-:W-:Y:S02]  /*1b80*/  UIADD3 UR5, UPT, UPT, UR4, 0x1, URZ ;  /* 0x0000000104057890 */ /* 0x000fe4000fffe0ff */
[----:B------:R-:W-:Y:S02]  /*1b90*/  UIADD3 UR16, UP1, UPT, UR26, 0x80, URZ ;  /* 0x000000801a107890 */ /* 0x000fe4000ff3e0ff */
[----:B------:R-:W-:Y:S02]  /*1ba0*/  UISETP.NE.AND UP0, UPT, UR5, 0x8, UPT ;  /* 0x000000080500788c */ /* 0x000fe4000bf05270 */
[----:B------:R-:W-:Y:S02]  /*1bb0*/  USHF.L.U32 UR34, UR6, 0x6, URZ ;  /* 0x0000000606227899 */ /* 0x000fe400080006ff */
[----:B------:R-:W-:Y:S02]  /*1bc0*/  USEL UR8, URZ, 0x1, UP0 ;  /* 0x00000001ff087887 */ /* 0x000fe40008000000 */
[----:B------:R-:W-:-:S02]  /*1bd0*/  USEL UR5, UR5, URZ, UP0 ;  /* 0x000000ff05057287 */ /* 0x000fc40008000000 */
[----:B------:R-:W-:Y:S02]  /*1be0*/  UIADD3 UR14, UP0, UPT, UR26, 0x180, URZ ;  /* 0x000001801a0e7890 */ /* 0x000fe4000ff1e0ff */
[----:B------:R-:W-:Y:S01]  /*1bf0*/  LOP3.LUT R12, R12, UR8, RZ, 0x3c, !PT ;  /* 0x000000080c0c7c12 */ /* 0x000fe2000f8e3cff */
[----:B------:R-:W-:Y:S02]  /*1c00*/  USHF.L.U32 UR8, UR4, 0xd, URZ ;  /* 0x0000000d04087899 */ /* 0x000fe400080006ff */
[----:B------:R-:W-:Y:S01]  /*1c10*/  ULEA UR7, UR5, UR13, 0x3 ;  /* 0x0000000d05077291 */ /* 0x000fe2000f8e18ff */
[----:B--2---:R-:W-:Y:S01]  /*1c20*/  SHF.L.U32 R0, R12, 0x1f, RZ ;  /* 0x0000001f0c007819 */ /* 0x004fe200000006ff */
[----:B------:R-:W-:Y:S02]  /*1c30*/  ULOP3.LUT UR4, UR8, UR28, URZ, 0xfc, !UPT ;  /* 0x0000001c08047292 */ /* 0x000fe4000f8efcff */
[----:B------:R-:W-:Y:S02]  /*1c40*/  UIADD3.X UR17, UPT, UPT, URZ, UR27, URZ, UP1, !UPT ;  /* 0x0000001bff117290 */ /* 0x000fe40008ffe4ff */
[----:B------:R-:W-:-:S02]  /*1c50*/  ULEA UR4, UR4, UR13, 0x1 ;  /* 0x0000000d04047291 */ /* 0x000fc4000f8e08ff */
[----:B------:R-:W-:Y:S01]  /*1c60*/  UIADD3 UR8, UPT, UPT, UR13, 0x26400, UR8 ;  /* 0x000264000d087890 */ /* 0x000fe2000fffe008 */
[----:B------:R4:W1:Y:S01]  /*1c70*/  SYNCS.PHASECHK.TRANS64.TRYWAIT P0, [UR7+0x40], R0 ;  /* 0x00004000ff0075a7 */ /* 0x0008620008001107 */
[----:B------:R-:W-:Y:S02]  /*1c80*/  UIADD3 UR32, UPT, UPT, UR4, 0x6400, URZ ;  /* 0x0000640004207890 */ /* 0x000fe4000fffe0ff */
[----:B------:R-:W-:Y:S01]  /*1c90*/  UIADD3.X UR15, UPT, UPT, URZ, UR27, URZ, UP0, !UPT ;  /* 0x0000001bff0f7290 */ /* 0x000fe200087fe4ff */
[----:B------:R-:W-:Y:S01]  /*1ca0*/  UMOV UR7, 0x30000 ;  /* 0x0003000000077882 */ /* 0x000fe20000000000 */
[----:B------:R-:W-:Y:S01]  /*1cb0*/  UMOV UR18, 0x0 ;  /* 0x0000000000127882 */ /* 0x000fe20000000000 */
[----:B------:R-:W-:Y:S01]  /*1cc0*/  UMOV UR19, 0x10000000 ;  /* 0x1000000000137882 */ /* 0x000fe20000000000 */
[----:B------:R-:W-:Y:S01]  /*1cd0*/  UMOV UR12, UR36 ;  /* 0x00000024000c7c82 */ /* 0x000fe20008000000 */
[----:B------:R-:W-:Y:S01]  /*1ce0*/  UMOV UR9, UR33 ;  /* 0x0000002100097c82 */ /* 0x000fe20008000000 */
[----:B------:R-:W-:Y:S01]  /*1cf0*/  UMOV UR10, UR34 ;  /* 0x00000022000a7c82 */ /* 0x000fe20008000000 */
[----:B------:R2:W-:Y:S01]  /*1d00*/  UTMALDG.3D.MULTICAST [UR32], [UR16], UR7, desc[UR18] ;  /* 0x00001220100073b4 */ /* 0x0005e20008011807 */
[----:B------:R-:W-:Y:S01]  /*1d10*/  UIADD3 UR6, UPT, UPT, UR6, 0x1, URZ ;  /* 0x0000000106067890 */ /* 0x000fe2000fffe0ff */
[----:B------:R-:W-:-:S03]  /*1d20*/  UMOV UR4, UR5 ;  /* 0x0000000500047c82 */ /* 0x000fc60008000000 */
[----:B------:R-:W-:Y:S01]  /*1d30*/  UISETP.NE.AND UP0, UPT, UR6, UR21, UPT ;  /* 0x000000150600728c */ /* 0x000fe2000bf05270 */
[----:B------:R4:W-:Y:S01]  /*1d40*/  UTMALDG.3D [UR8], [UR14], desc[UR18] ;  /* 0x000012080e0075b4 */ /* 0x0009e20008011000 */
[----:B--2---:R-:W-:-:S07]  /*1d50*/  UMOV UR7, UR21 ;  /* 0x0000001500077c82 */ /* 0x004fce0008000000 */
[----:B----4-:R-:W-:Y:S05]  /*1d60*/  BRA.U UP0, `(.L_x_32) ;  /* 0xfffffffd00487547 */ /* 0x010fea000b83ffff */
.L_x_26:
[----:B------:R-:W-:Y:S01]  /*1d70*/  ULEA UR4, UR5, UR13, 0x3 ;  /* 0x0000000d05047291 */ /* 0x000fe2000f8e18ff */
[----:B--2---:R-:W-:Y:S01]  /*1d80*/  SHF.L.U32 R0, R12, 0x1f, RZ ;  /* 0x0000001f0c007819 */ /* 0x004fe200000006ff */
[----:B------:R-:W-:Y:S01]  /*1d90*/  @!P1 SYNCS.ARRIVE.TRANS64.A1T0 RZ, [UR13+0xb8], RZ ;  /* 0x0000b8ffffff99a7 */ /* 0x000fe2000810000d */
[----:B------:R-:W-:-:S06]  /*1da0*/  UISETP.GT.AND UP0, UPT, UR43, UR42, UPT ;  /* 0x0000002a2b00728c */ /* 0x000fcc000bf04270 */
[----:B-1-3--:R1:W2:Y:S03]  /*1db0*/  SYNCS.PHASECHK.TRANS64.TRYWAIT P0, [UR4+0x40], R0 ;  /* 0x00004000ff0075a7 */ /* 0x00a2a60008001104 */
[----:B------:R-:W-:Y:S05]  /*1dc0*/  BRA.U !UP0, `(.L_x_33) ;  /* 0x0000000108bc7547 */ /* 0x000fea000b800000 */
[----:B------:R-:W-:Y:S01]  /*1dd0*/  UIADD3 UR25, UPT, UPT, UR44, UR7, URZ ;  /* 0x000000072c197290 */ /* 0x000fe2000fffe0ff */
[----:B------:R-:W-:-:S11]  /*1de0*/  UMOV UR4, UR5 ;  /* 0x0000000500047c82 */ /* 0x000fd60008000000 */
.L_x_39:
[----:B------:R-:W-:Y:S01]  /*1df0*/  ULEA UR17, UR4, UR13, 0x3 ;  /* 0x0000000d04117291 */ /* 0x000fe2000f8e18ff */
[----:B--2---:R-:W-:Y:S01]  /*1e00*/  @!P3 MOV R2, 0x6000 ;  /* 0x000060000002b802 */ /* 0x004fe20000000f00 */
[----:B--2-4-:R-:W-:Y:S10]  /*1e10*/  @P0 BRA `(.L_x_34) ;  /* 0x00000000000c0947 */ /* 0x014ff40003800000 */
[----:B------:R-:W-:-:S04]  /*1e20*/  SHF.L.U32 R3, R12, 0x1f, RZ ;  /* 0x0000001f0c037819 */ /* 0x000fc800000006ff */
[----:B------:R-:W2:Y:S02]  /*1e30*/  SYNCS.PHASECHK.TRANS64.TRYWAIT P0, [UR17+0x40], R3 ;  /* 0x00004003ff0075a7 */ /* 0x000ea40008001111 */
[----:B--2---:R-:W-:Y:S05]  /*1e40*/  @!P0 BRA `(.L_x_35) ;  /* 0x00000060007c8947 */ /* 0x004fea0003800000 */
.L_x_34:
[----:B------:R2:W-:Y:S01]  /*1e50*/  @!P3 SYNCS.ARRIVE.TRANS64 RZ, [UR17], R2 ;  /* 0x00000002ffffb9a7 */ /* 0x0005e20008000011 */
[----:B------:R-:W-:-:S04]  /*1e60*/  ULOP3.LUT UR5, UR24, 0x2, URZ, 0xfc, !UPT ;  /* 0x0000000218057892 */ /* 0x000fc8000f8efcff */
[----:B------:R-:W-:-:S09]  /*1e70*/  UISETP.NE.AND UP0, UPT, UR5, 0x2, UPT ;  /* 0x000000020500788c */ /* 0x000fd2000bf05270 */
[----:B------:R-:W-:Y:S05]  /*1e80*/  BRA.U UP0, `(.L_x_36) ;  /* 0x0000000100047547 */ /* 0x000fea000b800000 */
[----:B------:R-:W-:Y:S05]  /*1e90*/  BPT.TRAP 0x1 ;  /* 0x000000040000795c */ /* 0x000fea0000300000 */
.L_x_36:
[----:B------:R-:W-:Y:S04]  /*1ea0*/  BSSY.RECONVERGENT B0, `(.L_x_37) ;  /* 0x0000003000007945 */ /* 0x000fe80003800200 */
[----:B------:R-:W-:Y:S05]  /*1eb0*/  @P2 BRA `(.L_x_38) ;  /* 0x0000000000042947 */ /* 0x000fea0003800000 */
[----:B------:R-:W-:Y:S05]  /*1ec0*/  BPT.TRAP 0x1 ;  /* 0x000000040000795c */ /* 0x000fea0000300000 */
.L_x_38:
[----:B------:R-:W-:Y:S05]  /*1ed0*/  BSYNC.RECONVERGENT B0 ;  /* 0x0000000000007941 */ /* 0x000fea0003800200 */
.L_x_37:
        /* <DEDUP_REMOVED lines=8> */
[----:B------:R-:W-:Y:S02]  /*1f60*/  ULEA UR6, UR5, UR13, 0x3 ;  /* 0x0000000d05067291 */ /* 0x000fe4000f8e18ff */
[----:B------:R-:W-:Y:S01]  /*1f70*/  ULEA UR8, UR4, UR13, 0xd ;  /* 0x0000000d04087291 */ /* 0x000fe2000f8e68ff */
[----:B-1----:R-:W-:Y:S01]  /*1f80*/  SHF.L.U32 R0, R12, 0x1f, RZ ;  /* 0x0000001f0c007819 */ /* 0x002fe200000006ff */
[----:B------:R-:W-:Y:S02]  /*1f90*/  ULEA UR16, UR4, UR29, 0xe ;  /* 0x0000001d04107291 */ /* 0x000fe4000f8e70ff */
[----:B------:R-:W-:Y:S02]  /*1fa0*/  UIADD3.X UR15, UPT, UPT, URZ, UR27, URZ, UP1, !UPT ;  /* 0x0000001bff0f7290 */ /* 0x000fe40008ffe4ff */
[----:B------:R-:W-:Y:S01]  /*1fb0*/  UIADD3 UR8, UPT, UPT, UR8, 0x26400, URZ ;  /* 0x0002640008087890 */ /* 0x000fe2000fffe0ff */
[----:B------:R3:W4:Y:S01]  /*1fc0*/  SYNCS.PHASECHK.TRANS64.TRYWAIT P0, [UR6+0x40], R0 ;  /* 0x00004000ff0075a7 */ /* 0x0007220008001106 */
[----:B------:R-:W-:Y:S01]  /*1fd0*/  UIADD3.X UR23, UPT, UPT, URZ, UR27, URZ, UP0, !UPT ;  /* 0x0000001bff177290 */ /* 0x000fe200087fe4ff */
[----:B------:R-:W-:Y:S01]  /*1fe0*/  UMOV UR6, 0x30000 ;  /* 0x0003000000067882 */ /* 0x000fe20000000000 */
[----:B------:R-:W-:Y:S01]  /*1ff0*/  UMOV UR30, 0x0 ;  /* 0x00000000001e7882 */ /* 0x000fe20000000000 */
[----:B------:R-:W-:Y:S01]  /*2000*/  UMOV UR31, 0x10000000 ;  /* 0x10000000001f7882 */ /* 0x000fe20000000000 */
[----:B------:R-:W-:Y:S01]  /*2010*/  UMOV UR19, UR35 ;  /* 0x0000002300137c82 */ /* 0x000fe20008000000 */
[----:B------:R-:W-:Y:S01]  /*2020*/  UMOV UR20, UR36 ;  /* 0x0000002400147c82 */ /* 0x000fe20008000000 */
[----:B------:R-:W-:Y:S01]  /*2030*/  UMOV UR12, UR36 ;  /* 0x00000024000c7c82 */ /* 0x000fe20008000000 */
[----:B------:R-:W-:Y:S01]  /*2040*/  UMOV UR9, UR17 ;  /* 0x0000001100097c82 */ /* 0x000fe20008000000 */
[----:B------:R-:W-:Y:S01]  /*2050*/  UMOV UR10, UR18 ;  /* 0x00000012000a7c82 */ /* 0x000fe20008000000 */
[----:B------:R3:W-:Y:S01]  /*2060*/  UTMALDG.3D.MULTICAST [UR16], [UR14], UR6, desc[UR30] ;  /* 0x00001e100e0073b4 */ /* 0x0007e20008011806 */
[----:B------:R-:W-:Y:S01]  /*2070*/  UIADD3 UR7, UPT, UPT, UR7, 0x1, URZ ;  /* 0x0000000107077890 */ /* 0x000fe2000fffe0ff */
[----:B------:R-:W-:-:S03]  /*2080*/  UMOV UR4, UR5 ;  /* 0x0000000500047c82 */ /* 0x000fc60008000000 */
[----:B------:R-:W-:Y:S01]  /*2090*/  UISETP.NE.AND UP0, UPT, UR7, UR25, UPT ;  /* 0x000000190700728c */ /* 0x000fe2000bf05270 */
[----:B------:R3:W-:Y:S08]  /*20a0*/  UTMALDG.3D [UR8], [UR22], desc[UR30] ;  /* 0x00001e08160075b4 */ /* 0x0007f00008011000 */
[----:B---3--:R-:W-:Y:S05]  /*20b0*/  BRA.U UP0, `(.L_x_39) ;  /* 0xfffffffd004c7547 */ /* 0x008fea000b83ffff */
.L_x_33:
[C---:B------:R-:W-:Y:S01]  /*20c0*/  LEA R3, R11.reuse, UR13, 0x3 ;  /* 0x0000000d0b037c11 */ /* 0x040fe2000f8e18ff */
[----:B------:R-:W-:Y:S01]  /*20d0*/  NOP ;  /* 0x0000000000007918 */ /* 0x000fe20000000000 */
[----:B-1----:R-:W-:Y:S02]  /*20e0*/  SHF.L.U32 R0, R10, 0x1f, RZ ;  /* 0x0000001f0a007819 */ /* 0x002fe400000006ff */
[----:B------:R-:W-:Y:S02]  /*20f0*/  LEA R5, R11, UR13, 0x4 ;  /* 0x0000000d0b057c11 */ /* 0x000fe4000f8e20ff */
[----:B--2-4-:R-:W1:Y:S02]  /*2100*/  SYNCS.PHASECHK.TRANS64.TRYWAIT P0, [R3+URZ+0xc0], R0 ;  /* 0x0000c000030075a7 */ /* 0x014e6400080011ff */
[----:B-1----:R-:W-:Y:S05]  /*2110*/  @!P0 BRA `(.L_x_40) ;  /* 0x0000005c00e08947 */ /* 0x002fea0003800000 */
.L_x_130:
[----:B------:R-:W2:Y:S01]  /*2120*/  LDS.128 R4, [R5+0x150] ;  /* 0x0001500005047984 */ /* 0x000ea20000000c00 */
[----:B------:R-:W-:Y:S01]  /*2130*/  UISETP.GE.AND UP0, UPT, UR40, 0x1, UPT ;  /* 0x000000012800788c */ /* 0x000fe2000bf06270 */
[----:B------:R-:W-:Y:S01]  /*2140*/  @!PT LDS RZ, [RZ] ;  /* 0x00000000fffff984 */ /* 0x000fe20000000800 */
[----:B------:R-:W-:Y:S01]  /*2150*/  @!PT LDS RZ, [RZ] ;  /* 0x00000000fffff984 */ /* 0x000fe20000000800 */
[----:B------:R-:W-:Y:S01]  /*2160*/  @!PT LDS RZ, [RZ] ;  /* 0x00000000fffff984 */ /* 0x000fe20000000800 */
[----:B------:R-:W-:Y:S01]  /*2170*/  @!PT LDS RZ, [RZ] ;  /* 0x00000000fffff984 */ /* 0x000fe20000000800 */
[----:B------:R3:W-:Y:S06]  /*2180*/  MEMBAR.ALL.CTA ;  /* 0x0000000000007992 */ /* 0x0007ec0000008000 */
[----:B---3--:R-:W3:Y:S01]  /*2190*/  FENCE.VIEW.ASYNC.S ;  /* 0x00000000000073c6 */ /* 0x008ee20000000000 */
[----:B--2---:R-:W-:-:S13]  /*21a0*/  LOP3.LUT P0, RZ, R6, 0x1, RZ, 0xc0, !PT ;  /* 0x0000000106ff7812 */ /* 0x004fda000780c0ff */
[----:B---3--:R-:W-:Y:S01]  /*21b0*/  VOTEU.ANY UP1, P0 ;  /* 0x0000000000ff7886 */ /* 0x008fe20000020100 */
[----:B------:R-:W-:-:S13]  /*21c0*/  PLOP3.LUT P0, PT, PT, PT, UP1, 0x80, 0x8 ;  /* 0x000000000008781c */ /* 0x000fda0003f0f018 */
[----:B-1----:R-:W-:Y:S02]  /*21d0*/  @P0 LOP3.LUT R0, R5, 0xffff, RZ, 0xc0, !PT ;  /* 0x0000ffff05000812 */ /* 0x002fe400078ec0ff */
[----:B------:R-:W-:Y:S02]  /*21e0*/  @P0 MOV R2, R4 ;  /* 0x0000000400020202 */ /* 0x000fe40000000f00 */
[----:B------:R-:W-:Y:S01]  /*21f0*/  @P0 R2UR UR6, R0 ;  /* 0x00000000000602ca */ /* 0x000fe200000e0000 */
[----:B------:R-:W-:Y:S01]  /*2200*/  VIADD R0, R3, 0xd0 ;  /* 0x000000d003007836 */ /* 0x000fe20000000000 */
[----:B------:R-:W-:Y:S02]  /*2210*/  @P0 SHF.R.U32.HI R4, RZ, 0x10, R5 ;  /* 0x00000010ff040819 */ /* 0x000fe40000011605 */
[----:B------:R-:W-:Y:S02]  /*2220*/  @P0 R2UR UR7, R2 ;  /* 0x00000000020702ca */ /* 0x000fe400000e0000 */
[----:B------:R-:W-:-:S02]  /*2230*/  PRMT R0, RZ, 0x654, R0 ;  /* 0x00000654ff007816 */ /* 0x000fc40000000000 */
[----:B------:R-:W-:Y:S02]  /*2240*/  @P0 R2UR UR4, R4 ;  /* 0x00000000040402ca */ /* 0x000fe400000e0000 */
[----:B------:R1:W-:Y:S03]  /*2250*/  SYNCS.ARRIVE.TRANS64.RED.A1T0 RZ, [R0+URZ], RZ ;  /* 0x000000ff00ff79a7 */ /* 0x0003e600081004ff */
[----:B------:R-:W-:-:S04]  /*2260*/  @UP1 UMOV UR37, UR6 ;  /* 0x0000000600251c82 */ /* 0x000fc80008000000 */
[----:B------:R-:W-:-:S04]  /*2270*/  @UP1 UMOV UR38, UR7 ;  /* 0x0000000700261c82 */ /* 0x000fc80008000000 */
[----:B------:R-:W-:Y:S01]  /*2280*/  @UP1 UMOV UR36, UR4 ;  /* 0x0000000400241c82 */ /* 0x000fe20008000000 */
[----:B------:R-:W-:Y:S05]  /*2290*/  BRA.U !UP0, `(.L_x_41) ;  /* 0x0000000108d47547 */ /* 0x000fea000b800000 */
[----:B------:R-:W2:Y:S01]  /*22a0*/  LDCU.128 UR16, c[0x0][0xb10] ;  /* 0x00016200ff1077ac */ /* 0x000ea20008000c00 */
[----:B------:R-:W3:Y:S01]  /*22b0*/  LDCU UR12, c[0x0][0xb20] ;  /* 0x00016400ff0c77ac */ /* 0x000ee20008000800 */
[----:B------:R-:W4:Y:S01]  /*22c0*/  LDCU UR20, c[0x0][0xb0c] ;  /* 0x00016180ff1477ac */ /* 0x000f220008000800 */
[----:B------:R-:W1:Y:S01]  /*22d0*/  LDCU.64 UR8, c[0x0][0xb28] ;  /* 0x00016500ff0877ac */ /* 0x000e620008000a00 */
[----:B------:R-:W-:Y:S02]  /*22e0*/  UISETP.NE.AND UP3, UPT, UR40, 0x1, UPT ;  /* 0x000000012800788c */ /* 0x000fe4000bf65270 */
[----:B--2---:R-:W-:Y:S02]  /*22f0*/  UIMAD.WIDE.U32 UR10, UR39, UR19, URZ ;  /* 0x00000013270a72a5 */ /* 0x004fe4000f8e00ff */
[----:B------:R-:W-:Y:S02]  /*2300*/  UIMAD.WIDE.U32 UR6, UR41, UR16, URZ ;  /* 0x00000010290672a5 */ /* 0x000fe4000f8e00ff */
[----:B------:R-:W-:-:S02]  /*2310*/  UISETP.NE.AND UP0, UPT, UR18, 0x1, UPT ;  /* 0x000000011200788c */ /* 0x000fc4000bf05270 */
[----:B------:R-:W-:Y:S01]  /*2320*/  UIMAD.WIDE.U32 UR22, UR37, UR19, URZ ;  /* 0x00000013251672a5 */ /* 0x000fe2000f8e00ff */
[----:B------:R-:W-:Y:S02]  /*2330*/  UMOV UR10, UR11 ;  /* 0x0000000b000a7c82 */ /* 0x000fe40008000000 */
[----:B------:R-:W-:Y:S01]  /*2340*/  UMOV UR6, UR7 ;  /* 0x0000000700067c82 */ /* 0x000fe20008000000 */
[----:B---3--:R-:W-:Y:S02]  /*2350*/  USHF.R.U32.HI UR10, URZ, UR12, UR10 ;  /* 0x0000000cff0a7299 */ /* 0x008fe4000801160a */
[----:B------:R-:W-:Y:S02]  /*2360*/  USHF.R.U32.HI UR7, URZ, UR17, UR6 ;  /* 0x00000011ff077299 */ /* 0x000fe40008011606 */
[----:B----4-:R-:W-:Y:S02]  /*2370*/  UISETP.NE.AND UP2, UPT, UR20, 0x1, UPT ;  /* 0x000000011400788c */ /* 0x010fe4000bf45270 */
[----:B------:R-:W-:-:S02]  /*2380*/  USEL UR6, UR39, UR10, !UP0 ;  /* 0x0000000a27067287 */ /* 0x000fc4000c000000 */
[----:B------:R-:W-:Y:S02]  /*2390*/  USEL UR7, UR41, UR7, !UP2 ;  /* 0x0000000729077287 */ /* 0x000fe4000d000000 */
[----:B-1----:R-:W-:Y:S01]  /*23a0*/  UIMAD.WIDE.U32 UR10, UR6, UR8, URZ ;  /* 0x00000008060a72a5 */ /* 0x002fe2000f8e00ff */
[----:B------:R-:W-:Y:S01]  /*23b0*/  UMOV UR4, UR23 ;  /* 0x0000001700047c82 */ /* 0x000fe20008000000 */
[----:B------:R-:W-:Y:S02]  /*23c0*/  UIMAD.WIDE.U32 UR14, UR38, UR16, URZ ;  /* 0x00000010260e72a5 */ /* 0x000fe4000f8e00ff */
[----:B------:R-:W-:-:S03]  /*23d0*/  UIMAD.WIDE.U32 UR22, UR7, UR8, URZ ;  /* 0x00000008071672a5 */ /* 0x000fc6000f8e00ff */
[----:B------:R-:W-:Y:S01]  /*23e0*/  UMOV UR10, UR11 ;  /* 0x0000000b000a7c82 */ /* 0x000fe20008000000 */
[----:B------:R-:W-:Y:S02]  /*23f0*/  USHF.R.U32.HI UR4, URZ, UR12, UR4 ;  /* 0x0000000cff047299 */ /* 0x000fe40008011604 */
[----:B------:R-:W-:Y:S01]  /*2400*/  @UP3 USHF.R.U32.HI UR6, URZ, UR9, UR10 ;  /* 0x00000009ff063299 */ /* 0x000fe2000801160a */
[----:B------:R-:W-:Y:S01]  /*2410*/  UMOV UR14, UR15 ;  /* 0x0000000f000e7c82 */ /* 0x000fe20008000000 */
[----:B------:R-:W-:Y:S01]  /*2420*/  UMOV UR22, UR23 ;  /* 0x0000001700167c82 */ /* 0x000fe20008000000 */
[----:B------:R-:W-:Y:S02]  /*2430*/  USHF.R.U32.HI UR17, URZ, UR17, UR14 ;  /* 0x00000011ff117299 */ /* 0x000fe4000801160e */
[----:B------:R-:W-:Y:S02]  /*2440*/  USEL UR4, UR37, UR4, !UP0 ;  /* 0x0000000425047287 */ /* 0x000fe4000c000000 */
[----:B------:R-:W-:-:S02]  /*2450*/  @UP3 USHF.R.U32.HI UR7, URZ, UR9, UR22 ;  /* 0x00000009ff073299 */ /* 0x000fc40008011616 */
[----:B------:R-:W-:Y:S02]  /*2460*/  UIMAD UR10, UR40, UR6, URZ ;  /* 0x00000006280a72a4 */ /* 0x000fe4000f8e02ff */
[----:B------:R-:W-:Y:S02]  /*2470*/  USEL UR6, UR38, UR17, !UP2 ;  /* 0x0000001126067287 */ /* 0x000fe4000d000000 */
[----:B------:R-:W-:Y:S02]  /*2480*/  UIMAD UR12, UR40, UR7, URZ ;  /* 0x00000007280c72a4 */ /* 0x000fe4000f8e02ff */
[----:B------:R-:W-:Y:S02]  /*2490*/  UISETP.GE.AND UP0, UPT, UR4, UR10, UPT ;  /* 0x0000000a0400728c */ /* 0x000fe4000bf06270 */
[----:B------:R-:W-:Y:S02]  /*24a0*/  UIMAD.WIDE.U32 UR10, UR4, UR8, URZ ;  /* 0x00000008040a72a5 */ /* 0x000fe4000f8e00ff */
[----:B------:R-:W-:-:S02]  /*24b0*/  UISETP.GE.OR UP0, UPT, UR6, UR12, UP0 ;  /* 0x0000000c0600728c */ /* 0x000fc40008706670 */
        /* <DEDUP_REMOVED lines=19> */
.L_x_41:
[----:B------:R-:W2:Y:S02]  /*25f0*/  LDCU UR4, c[0x0][0xb30] ;  /* 0x00016600ff0477ac */ /* 0x000ea40008000800 */
[----:B--2---:R-:W-:-:S09]  /*2600*/  UISETP.NE.AND UP0, UPT, UR4, 0x1, UPT ;  /* 0x000000010400788c */ /* 0x004fd2000bf05270 */
[----:B------:R-:W-:Y:S05]  /*2610*/  BRA.U UP0, `(.L_x_42) ;  /* 0x0000000100447547 */ /* 0x000fea000b800000 */
[----:B------:R-:W2:Y:S01]  /*2620*/  LDCU.128 UR16, c[0x0][0xb10] ;  /* 0x00016200ff1077ac */ /* 0x000ea20008000c00 */
[----:B------:R-:W3:Y:S01]  /*2630*/  LDCU UR10, c[0x0][0xb0c] ;  /* 0x00016180ff0a77ac */ /* 0x000ee20008000800 */
[----:B------:R-:W4:Y:S01]  /*2640*/  LDCU UR11, c[0x0][0xb20] ;  /* 0x00016400ff0b77ac */ /* 0x000f220008000800 */
[----:B--2---:R-:W-:Y:S02]  /*2650*/  UIMAD.WIDE.U32 UR8, UR38, UR16, URZ ;  /* 0x00000010260872a5 */ /* 0x004fe4000f8e00ff */
[----:B------:R-:W-:Y:S02]  /*2660*/  UIMAD.WIDE.U32 UR6, UR37, UR19, URZ ;  /* 0x00000013250672a5 */ /* 0x000fe4000f8e00ff */
[----:B---3--:R-:W-:Y:S02]  /*2670*/  UISETP.NE.AND UP2, UPT, UR10, 0x1, UPT ;  /* 0x000000010a00788c */ /* 0x008fe4000bf45270 */
[----:B------:R-:W-:Y:S01]  /*2680*/  UISETP.NE.AND UP0, UPT, UR18, 0x1, UPT ;  /* 0x000000011200788c */ /* 0x000fe2000bf05270 */
[----:B------:R-:W-:-:S02]  /*2690*/  UMOV UR8, UR9 ;  /* 0x0000000900087c82 */ /* 0x000fc40008000000 */
[----:B------:R-:W-:Y:S01]  /*26a0*/  UMOV UR4, UR7 ;  /* 0x0000000700047c82 */ /* 0x000fe20008000000 */
[----:B------:R-:W-:Y:S02]  /*26b0*/  USHF.R.U32.HI UR17, URZ, UR17, UR8 ;  /* 0x00000011ff117299 */ /* 0x000fe40008011608 */
[----:B----4-:R-:W-:Y:S02]  /*26c0*/  USHF.R.U32.HI UR4, URZ, UR11, UR4 ;  /* 0x0000000bff047299 */ /* 0x010fe40008011604 */
[----:B------:R-:W-:Y:S02]  /*26d0*/  USEL UR6, UR38, UR17, !UP2 ;  /* 0x0000001126067287 */ /* 0x000fe4000d000000 */
[----:B------:R-:W-:-:S04]  /*26e0*/  USEL UR4, UR37, UR4, !UP0 ;  /* 0x0000000425047287 */ /* 0x000fc8000c000000 */
[----:B------:R-:W-:Y:S02]  /*26f0*/  UIADD3 UR7, UPT, UPT, UR6, -UR4, URZ ;  /* 0x8000000406077290 */ /* 0x000fe4000fffe0ff */
[----:B------:R-:W-:Y:S02]  /*2700*/  UIADD3 UR4, UPT, UPT, -UR6, UR4, URZ ;  /* 0x0000000406047290 */ /* 0x000fe4000fffe1ff */
[----:B------:R-:W-:Y:S02]  /*2710*/  UIMAD UR37, UR7, UR18, UR37 ;  /* 0x00000012072572a4 */ /* 0x000fe4000f8e0225 */
[----:B------:R-:W-:-:S12]  /*2720*/  UIMAD UR38, UR4, UR10, UR38 ;  /* 0x0000000a042672a4 */ /* 0x000fd8000f8e0226 */
.L_x_42:
[----:B------:R-:W-:Y:S01]  /*2730*/  VIADD R11, R11, 0x1 ;  /* 0x000000010b0b7836 */ /* 0x000fe20000000000 */
[----:B------:R-:W-:Y:S02]  /*2740*/  R2UR UR6, R87 ;  /* 0x00000000570672ca */ /* 0x000fe400000e0000 */
[----:B------:R-:W-:Y:S02]  /*2750*/  R2UR UR4, R86 ;  /* 0x00000000560472ca */ /* 0x000fe400000e0000 */
[C---:B------:R-:W-:Y:S02]  /*2760*/  ISETP.NE.AND P0, PT, R11.reuse, 0x2, PT ;  /* 0x000000020b00780c */ /* 0x040fe40003f05270 */
[----:B------:R-:W-:Y:S02]  /*2770*/  PLOP3.LUT P1, PT, PT, PT, PT, 0x80, 0x8 ;  /* 0x000000000008781c */ /* 0x000fe40003f2f070 */
[----:B------:R-:W-:Y:S02]  /*2780*/  SEL R3, RZ, 0x1, P0 ;  /* 0x00000001ff037807 */ /* 0x000fe40000000000 */
[----:B------:R-:W-:-:S02]  /*2790*/  SEL R11, R11, RZ, P0 ;  /* 0x000000ff0b0b7207 */ /* 0x000fc40000000000 */
[----:B------:R-:W-:Y:S01]  /*27a0*/  LOP3.LUT R10, R10, R3, RZ, 0x3c, !PT ;  /* 0x000000030a0a7212 */ /* 0x000fe200078e3cff */
[----:B------:R-:W-:Y:S02]  /*27b0*/  UIADD3 UR25, UPT, UPT, UR38, UR6, URZ ;  /* 0x0000000626197290 */ /* 0x000fe4000fffe0ff */
[----:B------:R-:W-:Y:S01]  /*27c0*/  UIADD3 UR30, UPT, UPT, UR37, UR4, URZ ;  /* 0x00000004251e7290 */ /* 0x000fe2000fffe0ff */
[----:B------:R-:W-:Y:S11]  /*27d0*/  BRA.U UP1, `(.L_x_43) ;  /* 0xfffffff101507547 */ /* 0x000ff6000b83ffff */
[----:B------:R-:W-:Y:S01]  /*27e0*/  UIADD3 UR13, UPT, UPT, UR13, 0x40, URZ ;  /* 0x000000400d0d7890 */ /* 0x000fe2000fffe0ff */
[----:B------:R-:W-:-:S03]  /*27f0*/  SHF.L.U32 R3, R12, 0x1f, RZ ;  /* 0x0000001f0c037819 */ /* 0x000fc600000006ff */
[----:B------:R-:W-:-:S09]  /*2800*/  ULEA UR4, UR5, UR13, 0x3 ;  /* 0x0000000d05047291 */ /* 0x000fd2000f8e18ff */
[----:B------:R-:W2:Y:S02]  /*2810*/  SYNCS.PHASECHK.TRANS64.TRYWAIT P0, [UR4], R3 ;  /* 0x00000003ff0075a7 */ /* 0x000ea40008001104 */
[----:B--2---:R-:W-:Y:S05]  /*2820*/  @!P0 BRA `(.L_x_44) ;  /* 0x0000005800308947 */ /* 0x004fea0003800000 */
.L_x_132:
[----:B------:R-:W-:-:S04]  /*2830*/  UIADD3 UR4, UPT, UPT, UR5, 0x1, URZ ;  /* 0x0000000105047890 */ /* 0x000fc8000fffe0ff */
[----:B------:R-:W-:-:S04]  /*2840*/  UISETP.NE.AND UP0, UPT, UR4, 0x8, UPT ;  /* 0x000000080400788c */ /* 0x000fc8000bf05270 */
[----:B------:R-:W-:Y:S02]  /*2850*/  USEL UR6, URZ, 0x1, UP0 ;  /* 0x00000001ff067887 */ /* 0x000fe40008000000 */
[----:B------:R-:W-:-:S04]  /*2860*/  USEL UR4, UR4, URZ, UP0 ;  /* 0x000000ff04047287 */ /* 0x000fc80008000000 */
[----:B------:R-:W-:Y:S01]  /*2870*/  ULEA UR5, UR4, UR13, 0x3 ;  /* 0x0000000d04057291 */ /* 0x000fe2000f8e18ff */
[----:B------:R-:W-:-:S04]  /*2880*/  LOP3.LUT R2, R12, UR6, RZ, 0x3c, !PT ;  /* 0x000000060c027c12 */ /* 0x000fc8000f8e3cff */
[----:B-1----:R-:W-:-:S04]  /*2890*/  SHF.L.U32 R3, R2, 0x1f, RZ ;  /* 0x0000001f02037819 */ /* 0x002fc800000006ff */
[----:B------:R-:W1:Y:S02]  /*28a0*/  SYNCS.PHASECHK.TRANS64.TRYWAIT P0, [UR5], R3 ;  /* 0x00000003ff0075a7 */ /* 0x000e640008001105 */
[----:B-1----:R-:W-:Y:S05]  /*28b0*/  @!P0 BRA `(.L_x_45) ;  /* 0x0000005800248947 */ /* 0x002fea0003800000 */
.L_x_134:
        /* <DEDUP_REMOVED lines=9> */
.L_x_136:
        /* <DEDUP_REMOVED lines=9> */
.L_x_138:
        /* <DEDUP_REMOVED lines=9> */
.L_x_140:
        /* <DEDUP_REMOVED lines=9> */
.L_x_142:
        /* <DEDUP_REMOVED lines=9> */
.L_x_144:
[----:B------:R-:W-:-:S04]  /*2b90*/  UIADD3 UR4, UPT, UPT, UR4, 0x1, URZ ;  /* 0x0000000104047890 */ /* 0x000fc8000fffe0ff */
[----:B------:R-:W-:-:S04]  /*2ba0*/  UISETP.NE.AND UP0, UPT, UR4, 0x8, UPT ;  /* 0x000000080400788c */ /* 0x000fc8000bf05270 */
[----:B------:R-:W-:Y:S02]  /*2bb0*/  USEL UR5, URZ, 0x1, UP0 ;  /* 0x00000001ff057887 */ /* 0x000fe40008000000 */
[----:B------:R-:W-:-:S04]  /*2bc0*/  USEL UR4, UR4, URZ, UP0 ;  /* 0x000000ff04047287 */ /* 0x000fc80008000000 */
[----:B------:R-:W-:Y:S01]  /*2bd0*/  ULEA UR4, UR4, UR13, 0x3 ;  /* 0x0000000d04047291 */ /* 0x000fe2000f8e18ff */
[----:B-1----:R-:W-:-:S04]  /*2be0*/  LOP3.LUT R3, R2, UR5, RZ, 0x3c, !PT ;  /* 0x0000000502037c12 */ /* 0x002fc8000f8e3cff */
[----:B------:R-:W-:Y:S01]  /*2bf0*/  SHF.L.U32 R3, R3, 0x1f, RZ ;  /* 0x0000001f03037819 */ /* 0x000fe200000006ff */
[----:B------:R-:W-:-:S07]  /*2c00*/  IMAD.U32 R0, RZ, RZ, UR4 ;  /* 0x00000004ff007e24 */ /* 0x000fce000f8e00ff */
.L_x_51:
[----:B-1----:R1:W2:Y:S02]  /*2c10*/  SYNCS.PHASECHK.TRANS64.TRYWAIT P0, [R0+URZ], R3 ;  /* 0x00000003000075a7 */ /* 0x0022a400080011ff */
[----:B--2---:R-:W-:Y:S05]  /*2c20*/  @!P0 NANOSLEEP.SYNCS 0x989680 ;  /* 0x009896800000895d */ /* 0x004fea0003900000 */
[----:B------:R-:W2:Y:S02]  /*2c30*/  @!P0 SYNCS.PHASECHK.TRANS64 P0, [R0+URZ], R3 ;  /* 0x00000003000085a7 */ /* 0x000ea400080010ff */
[----:B--2---:R-:W-:Y:S05]  /*2c40*/  @P0 EXIT ;  /* 0x000000000000094d */ /* 0x004fea0003800000 */
[----:B------:R-:W-:Y:S05]  /*2c50*/  BRA `(.L_x_51) ;  /* 0xfffffffc00ec7947 */ /* 0x000fea000383ffff */
.L_x_23:
[----:B------:R-:W1:Y:S02]  /*2c60*/  S2UR UR4, SR_CgaCtaId ;  /* 0x00000000000479c3 */ /* 0x000e640000008800 */
[----:B-1----:R-:W-:-:S04]  /*2c70*/  UISETP.NE.AND UP0, UPT, UR4, URZ, UPT ;  /* 0x000000ff0400728c */ /* 0x002fc8000bf05270 */
[----:B------:R-:W-:-:S09]  /*2c80*/  UISETP.NE.OR UP0, UPT, UR22, 0x1, UP0 ;  /* 0x000000011600788c */ /* 0x000fd20008705670 */
[----:B------:R-:W-:Y:S05]  /*2c90*/  BRA.U UP0, `(.L_x_52) ;  /* 0x00000005004c7547 */ /* 0x000fea000b800000 */
[----:B------:R-:W1:Y:S01]  /*2ca0*/  S2UR UR5, SR_CgaCtaId ;  /* 0x00000000000579c3 */ /* 0x000e620000008800 */
[----:B------:R-:W-:Y:S01]  /*2cb0*/  UMOV UR4, 0x400 ;  /* 0x0000040000047882 */ /* 0x000fe20000000000 */
[----:B------:R-:W-:Y:S01]  /*2cc0*/  ISETP.GE.U32.AND P2, PT, R0, 0x2, PT ;  /* 0x000000020000780c */ /* 0x000fe20003f46070 */
[----:B------:R-:W-:Y:S01]  /*2cd0*/  IMAD.MOV.U32 R12, RZ, RZ, 0x1 ;  /* 0x00000001ff0c7424 */ /* 0x000fe200078e00ff */
[----:B------:R-:W-:Y:S02]  /*2ce0*/  CS2R R10, SRZ ;  /* 0x00000000000a7805 */ /* 0x000fe4000001ff00 */
[----:B------:R-:W-:Y:S01]  /*2cf0*/  CS2R R8, SRZ ;  /* 0x0000000000087805 */ /* 0x000fe2000001ff00 */
[----:B-1----:R-:W-:-:S03]  /*2d00*/  ULEA UR6, UR5, UR4, 0x18 ;  /* 0x0000000405067291 */ /* 0x002fc6000f8ec0ff */
[----:B------:R-:W-:-:S09]  /*2d10*/  UMOV UR5, URZ ;  /* 0x000000ff00057c82 */ /* 0x000fd20008000000 */
.L_x_56:
[----:B------:R-:W-:Y:S02]  /*2d20*/  LEA R2, R8, UR6, 0x3 ;  /* 0x0000000608027c11 */ /* 0x000fe4000f8e18ff */
[----:B------:R-:W-:-:S03]  /*2d30*/  SHF.L.U32 R5, R9, 0x1f, RZ ;  /* 0x0000001f09057819 */ /* 0x000fc600000006ff */
[----:B------:R-:W-:Y:S01]  /*2d40*/  VIADD R4, R2, 0x130 ;  /* 0x0000013002047836 */ /* 0x000fe20000000000 */
[----:B------:R-:W1:Y:S02]  /*2d50*/  SYNCS.PHASECHK.TRANS64.TRYWAIT P0, [R2+URZ+0x120], R5 ;  /* 0x00012005020075a7 */ /* 0x000e6400080011ff */
[----:B-1----:R-:W-:Y:S05]  /*2d60*/  @!P0 BRA `(.L_x_53) ;  /* 0x0000005400888947 */ /* 0x002fea0003800000 */
.L_x_145:
[----:B------:R-:W-:Y:S01]  /*2d70*/  ULEA UR4, UR5, UR6, 0x3 ;  /* 0x0000000605047291 */ /* 0x000fe2000f8e18ff */
[----:B------:R-:W-:Y:S02]  /*2d80*/  PRMT R4, RZ, 0x654, R4 ;  /* 0x00000654ff047816 */ /* 0x000fe40000000004 */
[----:B-1----:R-:W-:Y:S01]  /*2d90*/  SHF.L.U32 R5, R12, 0x1f, RZ ;  /* 0x0000001f0c057819 */ /* 0x002fe200000006ff */
[----:B------:R-:W-:Y:S01]  /*2da0*/  UIADD3 UR7, UPT, UPT, UR4, 0xc0, URZ ;  /* 0x000000c004077890 */ /* 0x000fe2000fffe0ff */
[----:B------:R1:W-:Y:S05]  /*2db0*/  SYNCS.ARRIVE.TRANS64.RED.A1T0 RZ, [R4+URZ], RZ ;  /* 0x000000ff04ff79a7 */ /* 0x0003ea00081004ff */
[----:B------:R-:W-:Y:S01]  /*2dc0*/  IMAD.U32 R7, RZ, RZ, UR7 ;  /* 0x00000007ff077e24 */ /* 0x000fe2000f8e00ff */
[----:B------:R-:W2:Y:S04]  /*2dd0*/  SYNCS.PHASECHK.TRANS64.TRYWAIT P0, [UR4+0xd0], R5 ;  /* 0x0000d005ff0075a7 */ /* 0x000ea80008001104 */
[----:B------:R-:W-:Y:S01]  /*2de0*/  PRMT R6, R0, 0x654, R7 ;  /* 0x0000065400067816 */ /* 0x000fe20000000007 */
[----:B-1----:R-:W-:Y:S01]  /*2df0*/  @!P2 IMAD.MOV.U32 R4, RZ, RZ, 0x10 ;  /* 0x00000010ff04a424 */ /* 0x002fe200078e00ff */
[----:B--2---:R-:W-:Y:S06]  /*2e00*/  @!P0 BRA `(.L_x_54) ;  /* 0x0000005400748947 */ /* 0x004fec0003800000 */
.L_x_147:
[----:B------:R-:W-:Y:S01]  /*2e10*/  ULEA UR8, UR5, UR6, 0x4 ;  /* 0x0000000605087291 */ /* 0x000fe2000f8e20ff */
[----:B------:R-:W-:Y:S01]  /*2e20*/  SEL R3, R6, R3, !P2 ;  /* 0x0000000306037207 */ /* 0x000fe20005000000 */
[----:B------:R-:W-:Y:S01]  /*2e30*/  UIADD3 UR9, UPT, UPT, UR4, 0xc0, URZ ;  /* 0x000000c004097890 */ /* 0x000fe2000fffe0ff */
[----:B-1----:R-:W-:Y:S01]  /*2e40*/  LEA R2, R11, UR6, 0x3 ;  /* 0x000000060b027c11 */ /* 0x002fe2000f8e18ff */
[----:B------:R-:W-:Y:S01]  /*2e50*/  UIADD3 UR8, UPT, UPT, UR8, 0x150, URZ ;  /* 0x0000015008087890 */ /* 0x000fe2000fffe0ff */
[----:B------:R-:W-:Y:S01]  /*2e60*/  SHF.L.U32 R5, R10, 0x1f, RZ ;  /* 0x0000001f0a057819 */ /* 0x000fe200000006ff */
[----:B------:R1:W-:Y:S01]  /*2e70*/  @!P2 SYNCS.ARRIVE.TRANS64.RED RZ, [R3+URZ], R4 ;  /* 0x0000000403ffa9a7 */ /* 0x0003e200080004ff */
[----:B------:R-:W-:Y:S01]  /*2e80*/  UIADD3 UR4, UPT, UPT, UR5, 0x1, URZ ;  /* 0x0000000105047890 */ /* 0x000fe2000fffe0ff */
[----:B------:R-:W-:-:S03]  /*2e90*/  VIADD R8, R8, 0x1 ;  /* 0x0000000108087836 */ /* 0x000fc60000000000 */
[----:B------:R-:W-:Y:S02]  /*2ea0*/  UISETP.NE.AND UP0, UPT, UR4, 0x2, UPT ;  /* 0x000000020400788c */ /* 0x000fe4000bf05270 */
[----:B------:R-:W-:Y:S06]  /*2eb0*/  UGETNEXTWORKID.BROADCAST [UR8], [UR9] ;  /* 0x00000000080073ca */ /* 0x000fec0008000100 */
[----:B------:R-:W-:Y:S01]  /*2ec0*/  USEL UR7, URZ, 0x1, UP0 ;  /* 0x00000001ff077887 */ /* 0x000fe20008000000 */
[----:B------:R-:W-:Y:S01]  /*2ed0*/  ISETP.NE.AND P0, PT, R8, 0x2, PT ;  /* 0x000000020800780c */ /* 0x000fe20003f05270 */
[----:B------:R-:W-:Y:S01]  /*2ee0*/  USEL UR5, UR4, URZ, UP0 ;  /* 0x000000ff04057287 */ /* 0x000fe20008000000 */
[----:B------:R-:W2:Y:S03]  /*2ef0*/  SYNCS.PHASECHK.TRANS64.TRYWAIT P1, [R2+URZ+0xc0], R5 ;  /* 0x0000c005020075a7 */ /* 0x000ea600080211ff */
[----:B------:R-:W-:Y:S01]  /*2f00*/  LOP3.LUT R12, R12, UR7, RZ, 0x3c, !PT ;  /* 0x000000070c0c7c12 */ /* 0x000fe2000f8e3cff */
[----:B-12---:R-:W-:Y:S07]  /*2f10*/  @!P1 BRA `(.L_x_55) ;  /* 0x0000005400489947 */ /* 0x006fee0003800000 */
.L_x_148:
[C---:B------:R-:W-:Y:S01]  /*2f20*/  LEA R4, R11.reuse, UR6, 0x4 ;  /* 0x000000060b047c11 */ /* 0x040fe2000f8e20ff */
[----:B-1----:R-:W-:Y:S01]  /*2f30*/  VIADD R2, R2, 0xd0 ;  /* 0x000000d002027836 */ /* 0x002fe20000000000 */
[----:B------:R-:W-:Y:S01]  /*2f40*/  SEL R8, R8, RZ, P0 ;  /* 0x000000ff08087207 */ /* 0x000fe20000000000 */
[----:B------:R-:W-:-:S03]  /*2f50*/  VIADD R11, R11, 0x1 ;  /* 0x000000010b0b7836 */ /* 0x000fc60000000000 */
[----:B------:R-:W1:Y:S01]  /*2f60*/  LDS.128 R4, [R4+0x150] ;  /* 0x0001500004047984 */ /* 0x000e620000000c00 */
[----:B------:R-:W-:Y:S02]  /*2f70*/  PRMT R2, RZ, 0x654, R2 ;  /* 0x00000654ff027816 */ /* 0x000fe40000000002 */
[C---:B------:R-:W-:Y:S01]  /*2f80*/  ISETP.NE.AND P1, PT, R11.reuse, 0x2, PT ;  /* 0x000000020b00780c */ /* 0x040fe20003f25270 */
[----:B------:R-:W-:Y:S01]  /*2f90*/  @!PT LDS RZ, [RZ] ;  /* 0x00000000fffff984 */ /* 0x000fe20000000800 */
[----:B------:R-:W-:Y:S01]  /*2fa0*/  @!PT LDS RZ, [RZ] ;  /* 0x00000000fffff984 */ /* 0x000fe20000000800 */
[----:B------:R-:W-:Y:S01]  /*2fb0*/  @!PT LDS RZ, [RZ] ;  /* 0x00000000fffff984 */ /* 0x000fe20000000800 */
[----:B------:R-:W-:Y:S01]  /*2fc0*/  @!PT LDS RZ, [RZ] ;  /* 0x00000000fffff984 */ /* 0x000fe20000000800 */
[----:B------:R2:W-:Y:S06]  /*2fd0*/  MEMBAR.ALL.CTA ;  /* 0x0000000000007992 */ /* 0x0005ec0000008000 */
[----:B--2---:R-:W2:Y:S01]  /*2fe0*/  FENCE.VIEW.ASYNC.S ;  /* 0x00000000000073c6 */ /* 0x004ea20000000000 */
[----:B------:R-:W-:Y:S01]  /*2ff0*/  SEL R11, R11, RZ, P1 ;  /* 0x000000ff0b0b7207 */ /* 0x000fe20000800000 */
[----:B--2---:R2:W-:Y:S01]  /*3000*/  SYNCS.ARRIVE.TRANS64.RED.A1T0 RZ, [R2+URZ], RZ ;  /* 0x000000ff02ff79a7 */ /* 0x0045e200081004ff */
[----:B-1----:R-:W-:-:S02]  /*3010*/  LOP3.LUT P3, RZ, R6, 0x1, RZ, 0xc0, !PT ;  /* 0x0000000106ff7812 */ /* 0x002fc4000786c0ff */
[----:B------:R-:W-:-:S04]  /*3020*/  SEL R5, RZ, 0x1, P1 ;  /* 0x00000001ff057807 */ /* 0x000fc80000800000 */
[----:B------:R-:W-:Y:S02]  /*3030*/  LOP3.LUT R10, R10, R5, RZ, 0x3c, !PT ;  /* 0x000000050a0a7212 */ /* 0x000fe400078e3cff */
[----:B--2---:R-:W-:-:S04]  /*3040*/  SEL R2, RZ, 0x1, P0 ;  /* 0x00000001ff027807 */ /* 0x004fc80000000000 */
[----:B------:R-:W-:Y:S01]  /*3050*/  LOP3.LUT R9, R9, R2, RZ, 0x3c, !PT ;  /* 0x0000000209097212 */ /* 0x000fe200078e3cff */
[----:B------:R-:W-:Y:S06]  /*3060*/  @P3 BRA `(.L_x_56) ;  /* 0xfffffffc002c3947 */ /* 0x000fec000383ffff */
[----:B------:R-:W-:Y:S01]  /*3070*/  ULEA UR4, UR5, UR6, 0x3 ;  /* 0x0000000605047291 */ /* 0x000fe2000f8e18ff */
[----:B------:R-:W-:-:S08]  /*3080*/  SHF.L.U32 R3, R12, 0x1f, RZ ;  /* 0x0000001f0c037819 */ /* 0x000fd000000006ff */
[----:B------:R-:W1:Y:S02]  /*3090*/  SYNCS.PHASECHK.TRANS64 P0, [UR4+0xd0], R3 ;  /* 0x0000d003ff0075a7 */ /* 0x000e640008001004 */
[----:B-1----:R-:W-:Y:S05]  /*30a0*/  @P0 BRA `(.L_x_57) ;  /* 0x0000000000080947 */ /* 0x002fea0003800000 */
[----:B------:R-:W1:Y:S02]  /*30b0*/  SYNCS.PHASECHK.TRANS64.TRYWAIT P0, [UR4+0xd0], R3 ;  /* 0x0000d003ff0075a7 */ /* 0x000e640008001104 */
[----:B-1----:R-:W-:Y:S05]  /*30c0*/  @!P0 BRA `(.L_x_58) ;  /* 0x0000005000f08947 */ /* 0x002fea0003800000 */
.L_x_57:
[----:B------:R-:W-:-:S04]  /*30d0*/  UIADD3 UR7, UPT, UPT, UR5, 0x1, URZ ;  /* 0x0000000105077890 */ /* 0x000fc8000fffe0ff */
[----:B------:R-:W-:-:S04]  /*30e0*/  UISETP.NE.AND UP0, UPT, UR7, 0x2, UPT ;  /* 0x000000020700788c */ /* 0x000fc8000bf05270 */
[----:B------:R-:W-:Y:S02]  /*30f0*/  USEL UR8, URZ, 0x1, UP0 ;  /* 0x00000001ff087887 */ /* 0x000fe40008000000 */
[----:B------:R-:W-:-:S04]  /*3100*/  USEL UR7, UR7, URZ, UP0 ;  /* 0x000000ff07077287 */ /* 0x000fc80008000000 */
[----:B------:R-:W-:Y:S01]  /*3110*/  ULEA UR7, UR7, UR6, 0x3 ;  /* 0x0000000607077291 */ /* 0x000fe2000f8e18ff */
[----:B-1----:R-:W-:-:S04]  /*3120*/  LOP3.LUT R3, R12, UR8, RZ, 0x3c, !PT ;  /* 0x000000080c037c12 */ /* 0x002fc8000f8e3cff */
[----:B------:R-:W-:-:S04]  /*3130*/  SHF.L.U32 R0, R3, 0x1f, RZ ;  /* 0x0000001f03007819 */ /* 0x000fc800000006ff */
[----:B------:R-:W1:Y:S02]  /*3140*/  SYNCS.PHASECHK.TRANS64 P0, [UR7+0xd0], R0 ;  /* 0x0000d000ff0075a7 */ /* 0x000e640008001007 */
[----:B-1----:R-:W-:Y:S05]  /*3150*/  @P0 EXIT ;  /* 0x000000000000094d */ /* 0x002fea0003800000 */
[----:B------:R-:W-:Y:S02]  /*3160*/  SHF.L.U32 R3, R3, 0x1f, RZ ;  /* 0x0000001f03037819 */ /* 0x000fe400000006ff */
[----:B------:R-:W-:-:S07]  /*3170*/  MOV R0, UR7 ;  /* 0x0000000700007c02 */ /* 0x000fce0008000f00 */
.L_x_59:
[----:B-1----:R1:W2:Y:S02]  /*3180*/  SYNCS.PHASECHK.TRANS64.TRYWAIT P0, [R0+URZ+0xd0], R3 ;  /* 0x0000d003000075a7 */ /* 0x0022a400080011ff */
[----:B--2---:R-:W-:Y:S05]  /*3190*/  @!P0 NANOSLEEP.SYNCS 0x989680 ;  /* 0x009896800000895d */ /* 0x004fea0003900000 */
[----:B------:R-:W2:Y:S02]  /*31a0*/  @!P0 SYNCS.PHASECHK.TRANS64 P0, [R0+URZ+0xd0], R3 ;  /* 0x0000d003000085a7 */ /* 0x000ea400080010ff */
[----:B--2---:R-:W-:Y:S05]  /*31b0*/  @P0 EXIT ;  /* 0x000000000000094d */ /* 0x004fea0003800000 */
[----:B------:R-:W-:Y:S05]  /*31c0*/  BRA `(.L_x_59) ;  /* 0xfffffffc00ec7947 */ /* 0x000fea000383ffff */
.L_x_52:
[----:B------:R-:W-:Y:S05]  /*31d0*/  BRA.U UP4, `(.L_x_60) ;  /* 0x0000000d04c07547 */ /* 0x000fea000b800000 */
[----:B------:R-:W1:Y:S01]  /*31e0*/  S2UR UR7, SR_CgaCtaId ;  /* 0x00000000000779c3 */ /* 0x000e620000008800 */
[----:B------:R-:W-:Y:S01]  /*31f0*/  UMOV UR4, 0x40 ;  /* 0x0000004000047882 */ /* 0x000fe20000000000 */
[----:B------:R-:W-:Y:S01]  /*3200*/  NOP ;  /* 0x0000000000007918 */ /* 0x000fe20000000000 */
[----:B------:R-:W-:Y:S01]  /*3210*/  UMOV UR6, 0x400 ;  /* 0x0000040000067882 */ /* 0x000fe20000000000 */
[----:B-1----:R-:W-:Y:S02]  /*3220*/  ULEA UR5, UR7, UR4, 0x18 ;  /* 0x0000000407057291 */ /* 0x002fe4000f8ec0ff */
[----:B------:R-:W-:-:S07]  /*3230*/  ULEA UR6, UR7, UR6, 0x18 ;  /* 0x0000000607067291 */ /* 0x000fce000f8ec0ff */
[----:B------:R-:W1:Y:S02]  /*3240*/  LDS.U8 R0, [UR5+0x1c] ;  /* 0x00001c05ff007984 */ /* 0x000e640008000000 */
[----:B-1----:R-:W-:-:S13]  /*3250*/  ISETP.NE.AND P0, PT, R0, RZ, PT ;  /* 0x000000ff0000720c */ /* 0x002fda0003f05270 */
[----:B------:R-:W-:Y:S05]  /*3260*/  @P0 BRA `(.L_x_61) ;  /* 0x0000000000580947 */ /* 0x000fea0003800000 */
[----:B------:R-:W-:-:S13]  /*3270*/  ELECT P0, URZ, PT ;  /* 0x0000000000ff782f */ /* 0x000fda0003800000 */
[----:B------:R-:W-:Y:S05]  /*3280*/  @!P0 BRA `(.L_x_62) ;  /* 0x0000000000608947 */ /* 0x000fea0003800000 */
[----:B------:R-:W-:Y:S01]  /*3290*/  UMOV UR4, 0x10 ;  /* 0x0000001000047882 */ /* 0x000fe20000000000 */
[----:B------:R-:W-:Y:S01]  /*32a0*/  HFMA2 R0, -RZ, RZ, 0, 5.9604644775390625e-08 ;  /* 0x00000001ff007431 */ /* 0x000fe200000001ff */
[----:B------:R-:W-:-:S03]  /*32b0*/  MOV R3, 0xffff ;  /* 0x0000ffff00037802 */ /* 0x000fc60000000f00 */
[----:B------:R-:W-:Y:S04]  /*32c0*/  DEPBAR.LE SB1, 0x36 ;  /* 0x00009d800000791a */ /* 0x000fe80000000000 */
[----:B------:R-:W1:Y:S02]  /*32d0*/  UTCATOMSWS.FIND_AND_SET.ALIGN UP0, UR4, UR4 ;  /* 0x00000004000475e3 */ /* 0x000e640008000800 */
[----:B-1----:R-:W-:Y:S01]  /*32e0*/  MOV R4, UR4 ;  /* 0x0000000400047c02 */ /* 0x002fe20008000f00 */
[----:B------:R-:W-:Y:S06]  /*32f0*/  BRA.U UP0, `(.L_x_63) ;  /* 0x0000000100187547 */ /* 0x000fec000b800000 */
.L_x_64:
[----:B------:R-:W-:Y:S05]  /*3300*/  NANOSLEEP 0x64 ;  /* 0x000000640000795d */ /* 0x000fea0003800000 */
[----:B------:R-:W-:-:S05]  /*3310*/  UMOV UR4, 0x10 ;  /* 0x0000001000047882 */ /* 0x000fca0000000000 */
[----:B------:R-:W-:Y:S04]  /*3320*/  DEPBAR.LE SB1, 0x36 ;  /* 0x00009d800000791a */ /* 0x000fe80000000000 */
[----:B------:R-:W1:Y:S02]  /*3330*/  UTCATOMSWS.FIND_AND_SET.ALIGN UP0, UR4, UR4 ;  /* 0x00000004000475e3 */ /* 0x000e640008000800 */
[----:B-1----:R-:W-:Y:S01]  /*3340*/  MOV R4, UR4 ;  /* 0x0000000400047c02 */ /* 0x002fe20008000f00 */
[----:B------:R-:W-:Y:S05]  /*3350*/  BRA.U !UP0, `(.L_x_64) ;  /* 0xfffffffd08e87547 */ /* 0x000fea000b83ffff */
.L_x_63:
[-C--:B------:R-:W-:Y:S02]  /*3360*/  SHF.L.U32 R3, R3, R4.reuse, RZ ;  /* 0x0000000403037219 */ /* 0x080fe400000006ff */
[----:B------:R-:W-:Y:S01]  /*3370*/  SHF.L.U32 R0, R0, R4, RZ ;  /* 0x0000000400007219 */ /* 0x000fe200000006ff */
[----:B------:R-:W-:Y:S02]  /*3380*/  IMAD.SHL.U32 R4, R4, 0x20, RZ ;  /* 0x0000002004047824 */ /* 0x000fe400078e00ff */
[----:B------:R1:W-:Y:S04]  /*3390*/  ATOMS.OR RZ, [UR5+0x14], R3 ;  /* 0x00001403ffff798c */ /* 0x0003e8000b000005 */
[----:B------:R1:W-:Y:S04]  /*33a0*/  ATOMS.OR RZ, [UR5+0x18], R0 ;  /* 0x00001800ffff798c */ /* 0x0003e8000b000005 */
[----:B------:R1:W-:Y:S01]  /*33b0*/  STS [UR6+0x170], R4 ;  /* 0x00017004ff007988 */ /* 0x0003e20008000806 */
[----:B------:R-:W-:Y:S05]  /*33c0*/  BRA `(.L_x_62) ;  /* 0x0000000000107947 */ /* 0x000fea0003800000 */
.L_x_61:
[----:B------:R-:W-:Y:S02]  /*33d0*/  MOV R0, 0xffffffff ;  /* 0xffffffff00007802 */ /* 0x000fe40000000f00 */
[----:B------:R-:W-:-:S03]  /*33e0*/  MOV R4, 0x3410 ;  /* 0x0000341000047802 */ /* 0x000fc60000000f00 */
[----:B------:R1:W-:Y:S04]  /*33f0*/  STS [UR6+0x170], R0 ;  /* 0x00017000ff007988 */ /* 0x0003e80008000806 */
[----:B-1---5:R-:W-:Y:S05]  /*3400*/  CALL.REL.NOINC `($__internal_1_$__cuda_sm10x_tcgen05_guardrail_trap_phase_invalid_during_alloc) ;  /* 0x0000005400c47944 */ /* 0x022fea0003c00000 */
.L_x_62:
[----:B------:R-:W-:Y:S05]  /*3410*/  WARPSYNC.ALL ;  /* 0x0000000000007948 */ /* 0x000fea0003800000 */
[----:B------:R-:W2:Y:S01]  /*3420*/  S2UR UR4, SR_CgaCtaId ;  /* 0x00000000000479c3 */ /* 0x000ea20000008800 */
[----:B------:R-:W-:Y:S01]  /*3430*/  UMOV UR26, 0x400 ;  /* 0x00000400001a7882 */ /* 0x000fe20000000000 */
[----:B------:R-:W-:-:S06]  /*3440*/  NOP ;  /* 0x0000000000007918 */ /* 0x000fcc0000000000 */
[----:B------:R-:W-:Y:S06]  /*3450*/  BAR.ARV 0x6, 0xa0 ;  /* 0x0182800000007b1d */ /* 0x000fec0000002000 */
[----:B------:R-:W3:Y:S01]  /*3460*/  LDCU UR5, c[0x0][0x38c] ;  /* 0x00007180ff0577ac */ /* 0x000ee20008000800 */
[----:B------:R-:W-:Y:S01]  /*3470*/  LOP3.LUT R2, R2, 0xffff, RZ, 0xc0, !PT ;  /* 0x0000ffff02027812 */ /* 0x000fe200078ec0ff */
[----:B------:R-:W-:Y:S01]  /*3480*/  IMAD.MOV.U32 R11, RZ, RZ, 0x1 ;  /* 0x00000001ff0b7424 */ /* 0x000fe200078e00ff */
[----:B------:R-:W-:Y:S01]  /*3490*/  CS2R R8, SRZ ;  /* 0x0000000000087805 */ /* 0x000fe2000001ff00 */
[----:B------:R-:W4:Y:S01]  /*34a0*/  LDCU UR7, c[0x0][0x38c] ;  /* 0x00007180ff0777ac */ /* 0x000f220008000800 */
[----:B------:R-:W-:Y:S01]  /*34b0*/  R2UR UR27, R2 ;  /* 0x00000000021b72ca */ /* 0x000fe200000e0000 */
[----:B------:R-:W-:Y:S01]  /*34c0*/  IMAD.MOV.U32 R10, RZ, RZ, RZ ;  /* 0x000000ffff0a7224 */ /* 0x000fe200078e00ff */
[----:B------:R-:W-:Y:S01]  /*34d0*/  UMOV UR31, URZ ;  /* 0x000000ff001f7c82 */ /* 0x000fe20008000000 */
[----:B------:R-:W-:Y:S01]  /*34e0*/  UMOV UR22, URZ ;  /* 0x000000ff00167c82 */ /* 0x000fe20008000000 */
[----:B--2---:R-:W-:Y:S01]  /*34f0*/  ULEA UR26, UR4, UR26, 0x18 ;  /* 0x0000001a041a7291 */ /* 0x004fe2000f8ec0ff */
[----:B------:R-:W-:Y:S01]  /*3500*/  UMOV UR38, 0x0 ;  /* 0x0000000000267882 */ /* 0x000fe20000000000 */
[----:B------:R-:W-:-:S02]  /*3510*/  UMOV UR39, 0x8100010 ;  /* 0x0810001000277882 */ /* 0x000fc40000000000 */
[----:B------:R-:W-:Y:S02]  /*3520*/  UIADD3 UR4, UPT, UPT, UR26, 0x6400, URZ ;  /* 0x000064001a047890 */ /* 0x000fe4000fffe0ff */
[----:B------:R-:W-:Y:S02]  /*3530*/  UIADD3 UR6, UPT, UPT, UR26, 0x26400, URZ ;  /* 0x000264001a067890 */ /* 0x000fe4000fffe0ff */
[----:B---3--:R-:W-:Y:S01]  /*3540*/  UIADD3 UR5, UPT, UPT, UR5, 0x3f, URZ ;  /* 0x0000003f05057890 */ /* 0x008fe2000fffe0ff */
[----:B-1----:R-:W1:Y:S01]  /*3550*/  LDS R0, [UR26+0x170] ;  /* 0x0001701aff007984 */ /* 0x002e620008000800 */
[----:B------:R-:W-:Y:S01]  /*3560*/  UMOV UR36, 0x0 ;  /* 0x0000000000247882 */ /* 0x000fe20000000000 */
[----:B------:R-:W-:Y:S01]  /*3570*/  UMOV UR37, 0x8100010 ;  /* 0x0810001000257882 */ /* 0x000fe20000000000 */
[----:B------:R-:W-:Y:S02]  /*3580*/  USHF.R.S32.HI UR40, URZ, 0x1f, UR5 ;  /* 0x0000001fff287899 */ /* 0x000fe40008011405 */
[----:B----4-:R-:W-:-:S02]  /*3590*/  UISETP.GE.AND UP4, UPT, UR7, 0x1, UPT ;  /* 0x000000010700788c */ /* 0x010fc4000bf86270 */
[----:B------:R-:W-:Y:S02]  /*35a0*/  ULEA.HI UR40, UR40, UR5, URZ, 0x6 ;  /* 0x0000000528287291 */ /* 0x000fe4000f8f30ff */
[----:B------:R-:W-:Y:S02]  /*35b0*/  USHF.R.U32.HI UR5, URZ, 0x4, UR4 ;  /* 0x00000004ff057899 */ /* 0x000fe40008011604 */
[----:B------:R-:W-:Y:S02]  /*35c0*/  USHF.R.S32.HI UR40, URZ, 0x6, UR40 ;  /* 0x00000006ff287899 */ /* 0x000fe40008011428 */
[----:B------:R-:W-:Y:S02]  /*35d0*/  USHF.R.U32.HI UR4, URZ, 0x4, UR6 ;  /* 0x00000004ff047899 */ /* 0x000fe40008011606 */
[----:B------:R-:W-:Y:S02]  /*35e0*/  UISETP.LT.AND UP0, UPT, UR40, 0x1, UPT ;  /* 0x000000012800788c */ /* 0x000fe4000bf01270 */
[----:B------:R-:W-:-:S02]  /*35f0*/  ULOP3.LUT UR5, UR5, 0x3fff, URZ, 0xc0, !UPT ;  /* 0x00003fff05057892 */ /* 0x000fc4000f8ec0ff */
[----:B------:R-:W-:Y:S02]  /*3600*/  ULOP3.LUT UR4, UR4, 0x3fff, URZ, 0xc0, !UPT ;  /* 0x00003fff04047892 */ /* 0x000fe4000f8ec0ff */
[----:B------:R-:W-:Y:S02]  /*3610*/  USEL UR41, UR40, 0x1, !UP0 ;  /* 0x0000000128297887 */ /* 0x000fe4000c000000 */
[----:B------:R-:W-:Y:S02]  /*3620*/  ULOP3.LUT UR28, UR5, 0x10000, URZ, 0xfc, !UPT ;  /* 0x00010000051c7892 */ /* 0x000fe4000f8efcff */
[----:B------:R-:W-:Y:S02]  /*3630*/  ULOP3.LUT UR29, UR4, 0x10000, URZ, 0xfc, !UPT ;  /* 0x00010000041d7892 */ /* 0x000fe4000f8efcff */
[----:B------:R-:W-:Y:S01]  /*3640*/  UIADD3 UR41, UPT, UPT, -UR41, URZ, URZ ;  /* 0x000000ff29297290 */ /* 0x000fe2000fffe1ff */
[----:B------:R-:W-:Y:S01]  /*3650*/  UMOV UR34, 0x0 ;  /* 0x0000000000227882 */ /* 0x000fe20000000000 */
[----:B------:R-:W-:Y:S01]  /*3660*/  UMOV UR35, 0x8100010 ;  /* 0x0810001000237882 */ /* 0x000fe20000000000 */
[----:B------:R-:W-:Y:S01]  /*3670*/  UMOV UR32, 0x0 ;  /* 0x0000000000207882 */ /* 0x000fe20000000000 */
[----:B------:R-:W-:Y:S01]  /*3680*/  UMOV UR33, 0x8100010 ;  /* 0x0810001000217882 */ /* 0x000fe20000000000 */
[----:B-1----:R-:W-:-:S15]  /*3690*/  R2UR UR42, R0 ;  /* 0x00000000002a72ca */ /* 0x002fde00000e0000 */
.L_x_71:
[----:B------:R-:W-:Y:S02]  /*36a0*/  LEA R0, R10, UR26, 0x3 ;  /* 0x0000001a0a007c11 */ /* 0x000fe4000f8e18ff */
[----:B------:R-:W-:Y:S02]  /*36b0*/  SHF.L.U32 R5, R9, 0x1f, RZ ;  /* 0x0000001f09057819 */ /* 0x000fe400000006ff */
[----:B------:R-:W-:Y:S01]  /*36c0*/  PLOP3.LUT P0, PT, PT, PT, UP4, 0x80, 0x8 ;  /* 0x000000000008781c */ /* 0x000fe20003f0f048 */
[----:B------:R-:W-:Y:S01]  /*36d0*/  VIADD R3, R0, 0xd0 ;  /* 0x000000d000037836 */ /* 0x000fe20000000000 */
[----:B-1----:R-:W1:Y:S02]  /*36e0*/  SYNCS.PHASECHK.TRANS64.TRYWAIT P1, [R0+URZ+0xc0], R5 ;  /* 0x0000c005000075a7 */ /* 0x002e6400080211ff */
[----:B-1-3--:R-:W-:Y:S09]  /*36f0*/  @!P1 BRA `(.L_x_65) ;  /* 0x0000004c007c9947 */ /* 0x00aff20003800000 */
.L_x_150:
[----:B------:R-:W-:Y:S01]  /*3700*/  LEA R4, R10, UR26, 0x4 ;  /* 0x0000001a0a047c11 */ /* 0x000fe2000f8e20ff */
[----:B------:R-:W-:Y:S01]  /*3710*/  @UP4 ULEA UR4, UR22, UR26, 0x3 ;  /* 0x0000001a16044291 */ /* 0x000fe2000f8e18ff */
[----:B------:R-:W-:Y:S01]  /*3720*/  PLOP3.LUT P2, PT, PT, PT, PT, 0x80, 0x8 ;  /* 0x000000000008781c */ /* 0x000fe20003f4f070 */
[----:B------:R-:W-:Y:S01]  /*3730*/  ULEA UR30, UR31, UR26, 0x3 ;  /* 0x0000001a1f1e7291 */ /* 0x000fe2000f8e18ff */
[----:B------:R-:W-:Y:S01]  /*3740*/  PRMT R3, RZ, 0x654, R3 ;  /* 0x00000654ff037816 */ /* 0x000fe20000000003 */
[----:B------:R-:W-:Y:S01]  /*3750*/  ULEA UR11, UR31, UR42, 0x6 ;  /* 0x0000002a1f0b7291 */ /* 0x000fe2000f8e30ff */
[----:B-1----:R-:W1:Y:S01]  /*3760*/  LDS.128 R4, [R4+0x150] ;  /* 0x0001500004047984 */ /* 0x002e620000000c00 */
[----:B------:R-:W-:Y:S02]  /*3770*/  @P0 SHF.L.U32 R2, R8, 0x1f, RZ ;  /* 0x0000001f08020819 */ /* 0x000fe400000006ff */
[----:B------:R-:W-:Y:S01]  /*3780*/  SHF.L.U32 R0, R11, 0x1f, RZ ;  /* 0x0000001f0b007819 */ /* 0x000fe200000006ff */
[----:B------:R-:W-:Y:S01]  /*3790*/  @!PT LDS RZ, [RZ] ;  /* 0x00000000fffff984 */ /* 0x000fe20000000800 */
[----:B------:R-:W-:Y:S01]  /*37a0*/  @!PT LDS RZ, [RZ] ;  /* 0x00000000fffff984 */ /* 0x000fe20000000800 */
[----:B------:R-:W-:Y:S01]  /*37b0*/  @!PT LDS RZ, [RZ] ;  /* 0x00000000fffff984 */ /* 0x000fe20000000800 */
[----:B------:R-:W-:Y:S01]  /*37c0*/  @!PT LDS RZ, [RZ] ;  /* 0x00000000fffff984 */ /* 0x000fe20000000800 */
[----:B------:R2:W-:Y:S06]  /*37d0*/  MEMBAR.ALL.CTA ;  /* 0x0000000000007992 */ /* 0x0005ec0000008000 */
[----:B--2---:R-:W2:Y:S02]  /*37e0*/  FENCE.VIEW.ASYNC.S ;  /* 0x00000000000073c6 */ /* 0x004ea40000000000 */
[----:B--2---:R2:W-:Y:S01]  /*37f0*/  SYNCS.ARRIVE.TRANS64.RED.A1T0 RZ, [R3+URZ], RZ ;  /* 0x000000ff03ff79a7 */ /* 0x0045e200081004ff */
[----:B------:R2:W3:Y:S01]  /*3800*/  @P0 SYNCS.PHASECHK.TRANS64.TRYWAIT P2, [UR4], R2 ;  /* 0x00000002ff0005a7 */ /* 0x0004e20008041104 */
[----:B-1----:R-:W-:Y:S01]  /*3810*/  LOP3.LUT P1, RZ, R6, 0x1, RZ, 0xc0, !PT ;  /* 0x0000000106ff7812 */ /* 0x002fe2000782c0ff */
[----:B------:R-:W1:Y:S02]  /*3820*/  SYNCS.PHASECHK.TRANS64.TRYWAIT P0, [UR30+0x100], R0 ;  /* 0x00010000ff0075a7 */ /* 0x000e64000800111e */
[----:B-123--:R-:W-:Y:S10]  /*3830*/  @!P0 BRA `(.L_x_66) ;  /* 0x0000004c00408947 */ /* 0x00eff40003800000 */
.L_x_152:
[----:B------:R-:W-:Y:S01]  /*3840*/  IADD3 R10, PT, PT, R10, 0x1, RZ ;  /* 0x000000010a0a7810 */ /* 0x000fe20007ffe0ff */
[----:B------:R-:W-:Y:S06]  /*3850*/  BRA.U !UP4, `(.L_x_67) ;  /* 0x000000010cc07547 */ /* 0x000fec000b800000 */
[----:B------:R-:W-:Y:S01]  /*3860*/  UPLOP3.LUT UP2, UPT, UPT, UPT, UPT, 0x40, 0x4 ;  /* 0x000000000004789c */ /* 0x000fe20003f4e870 */
[----:B------:R-:W-:Y:S01]  /*3870*/  UMOV UR24, UR41 ;  /* 0x0000002900187c82 */ /* 0x000fe20008000000 */
[----:B------:R-:W-:Y:S01]  /*3880*/  UMOV UR23, UR40 ;  /* 0x0000002800177c82 */ /* 0x000fe20008000000 */
[----:B------:R-:W-:-:S08]  /*3890*/  UMOV UR10, UR22 ;  /* 0x00000016000a7c82 */ /* 0x000fd00008000000 */
.L_x_70:
[----:B------:R-:W-:Y:S02]  /*38a0*/  UIADD3 UR24, UPT, UPT, UR24, 0x1, URZ ;  /* 0x0000000118187890 */ /* 0x000fe4000fffe0ff */
[----:B--2---:R-:W-:Y:S02]  /*38b0*/  ULEA UR5, UR10, UR26, 0x3 ;  /* 0x0000001a0a057291 */ /* 0x004fe4000f8e18ff */
[----:B------:R-:W-:Y:S01]  /*38c0*/  UISETP.NE.AND UP3, UPT, UR24, URZ, UPT ;  /* 0x000000ff1800728c */ /* 0x000fe2000bf65270 */
[----:B---3--:R-:W-:Y:S10]  /*38d0*/  @P2 BRA `(.L_x_68) ;  /* 0x00000000000c2947 */ /* 0x008ff40003800000 */
[----:B-1----:R-:W-:Y:S04]  /*38e0*/  SHF.L.U32 R3, R8, 0x1f, RZ ;  /* 0x0000001f08037819 */ /* 0x002fe800000006ff */
[----:B------:R-:W1:Y:S02]  /*38f0*/  SYNCS.PHASECHK.TRANS64.TRYWAIT P0, [UR5], R3 ;  /* 0x00000003ff0075a7 */ /* 0x000e640008001105 */
[----:B-1----:R-:W-:Y:S05]  /*3900*/  @!P0 BRA `(.L_x_69) ;  /* 0x0000004c00248947 */ /* 0x002fea0003800000 */
.L_x_68:
[----:B------:R-:W-:Y:S01]  /*3910*/  UISETP.NE.AND UP0, UPT, UR23, 0x1, UPT ;  /* 0x000000011700788c */ /* 0x000fe2000bf05270 */
[----:B------:R-:W-:Y:S01]  /*3920*/  PLOP3.LUT P2, PT, PT, PT, PT, 0x80, 0x8 ;  /* 0x000000000008781c */ /* 0x000fe20003f4f070 */
[----:B------:R-:W-:Y:S02]  /*3930*/  UIADD3 UR4, UPT, UPT, UR10, 0x1, URZ ;  /* 0x000000010a047890 */ /* 0x000fe4000fffe0ff */
[----:B------:R-:W-:Y:S02]  /*3940*/  UIADD3 UR25, UPT, UPT, UR5, 0x40, URZ ;  /* 0x0000004005197890 */ /* 0x000fe4000fffe0ff */
[----:B------:R-:W-:Y:S01]  /*3950*/  UISETP.NE.AND UP1, UPT, UR4, 0x8, UPT ;  /* 0x000000080400788c */ /* 0x000fe2000bf25270 */
[----:B------:R-:W-:Y:S01]  /*3960*/  PLOP3.LUT P0, PT, PT, PT, UP0, 0x80, 0x8 ;  /* 0x000000000008781c */ /* 0x000fe20003f0f008 */
[----:B------:R-:W-:Y:S02]  /*3970*/  UIADD3 UR23, UPT, UPT, UR23, -0x1, URZ ;  /* 0xffffffff17177890 */ /* 0x000fe4000fffe0ff */
[----:B------:R-:W-:Y:S02]  /*3980*/  USEL UR6, URZ, 0x1, UP1 ;  /* 0x00000001ff067887 */ /* 0x000fe40008800000 */
[----:B------:R-:W-:Y:S01]  /*3990*/  USEL UR22, UR4, URZ, UP1 ;  /* 0x000000ff04167287 */ /* 0x000fe20008800000 */
[----:B------:R-:W-:Y:S01]  /*39a0*/  UMOV UR7, 0x40004040 ;  /* 0x4000404000077882 */ /* 0x000fe20000000000 */
[----:B------:R-:W-:Y:S02]  /*39b0*/  UMOV UR5, 0x40004040 ;  /* 0x4000404000057882 */ /* 0x000fe40000000000 */
[----:B------:R-:W-:Y:S01]  /*39c0*/  @UP0 ULEA UR4, UR22, UR26, 0x3 ;  /* 0x0000001a16040291 */ /* 0x000fe2000f8e18ff */
[----:B------:R-:W-:Y:S01]  /*39d0*/  LOP3.LUT R8, R8, UR6, RZ, 0x3c, !PT ;  /* 0x0000000608087c12 */ /* 0x000fe2000f8e3cff */
[----:B------:R-:W-:Y:S01]  /*39e0*/  ULEA UR6, UR10, UR29, 0x9 ;  /* 0x0000001d0a067291 */ /* 0x000fe2000f8e48ff */
[----:B------:R-:W-:Y:S02]  /*39f0*/  UMOV UR21, 0x40004040 ;  /* 0x4000404000157882 */ /* 0x000fe40000000000 */
[----:B-1----:R-:W-:Y:S01]  /*3a00*/  @P0 SHF.L.U32 R0, R8, 0x1f, RZ ;  /* 0x0000001f08000819 */ /* 0x002fe200000006ff */
[----:B------:R-:W-:Y:S02]  /*3a10*/  UIADD3 UR20, UPT, UPT, UR6, 0x2, URZ ;  /* 0x0000000206147890 */ /* 0x000fe4000fffe0ff */
[----:B------:R-:W-:Y:S01]  /*3a20*/  UIADD3 UR16, UPT, UPT, UR6, 0x4, URZ ;  /* 0x0000000406107890 */ /* 0x000fe2000fffe0ff */
[----:B------:R2:W3:Y:S01]  /*3a30*/  @P0 SYNCS.PHASECHK.TRANS64.TRYWAIT P2, [UR4], R0 ;  /* 0x00000000ff0005a7 */ /* 0x0004e20008041104 */
[----:B------:R-:W-:Y:S02]  /*3a40*/  ULEA UR4, UR10, UR28, 0xa ;  /* 0x0000001c0a047291 */ /* 0x000fe4000f8e50ff */
[----:B------:R-:W-:Y:S02]  /*3a50*/  UIADD3 UR12, UPT, UPT, UR6, 0x6, URZ ;  /* 0x00000006060c7890 */ /* 0x000fe4000fffe0ff */
[----:B------:R-:W-:Y:S02]  /*3a60*/  UIADD3 UR18, UPT, UPT, UR4, 0x2, URZ ;  /* 0x0000000204127890 */ /* 0x000fe4000fffe0ff */
[----:B------:R-:W-:Y:S02]  /*3a70*/  UIADD3 UR14, UPT, UPT, UR4, 0x4, URZ ;  /* 0x00000004040e7890 */ /* 0x000fe4000fffe0ff */
[----:B------:R-:W-:Y:S01]  /*3a80*/  UIADD3 UR8, UPT, UPT, UR4, 0x6, URZ ;  /* 0x0000000604087890 */ /* 0x000fe2000fffe0ff */
[----:B------:R2:W-:Y:S01]  /*3a90*/  UTCHMMA gdesc[UR4], gdesc[UR6], tmem[UR11], tmem[UR38], idesc[UR39], UP2 ;  /* 0x00ff2606040075ea */ /* 0x0005e2000900000b */
[----:B------:R-:W-:Y:S01]  /*3aa0*/  UPLOP3.LUT UP2, UPT, UPT, UPT, UPT, 0x80, 0x8 ;  /* 0x000000000008789c */ /* 0x000fe20003f4f070 */
[----:B------:R-:W-:Y:S01]  /*3ab0*/  UMOV UR19, 0x40004040 ;  /* 0x4000404000137882 */ /* 0x000fe20000000000 */
[----:B------:R-:W-:Y:S01]  /*3ac0*/  UMOV UR17, 0x40004040 ;  /* 0x4000404000117882 */ /* 0x000fe20000000000 */
[----:B------:R2:W-:Y:S01]  /*3ad0*/  UTCHMMA gdesc[UR18], gdesc[UR20], tmem[UR11], tmem[UR36], idesc[UR37], UPT ;  /* 0x00ff2414120075ea */ /* 0x0005e2000b80000b */
[----:B------:R-:W-:Y:S01]  /*3ae0*/  UMOV UR15, 0x40004040 ;  /* 0x40004040000f7882 */ /* 0x000fe20000000000 */
[----:B------:R-:W-:Y:S01]  /*3af0*/  UMOV UR13, 0x40004040 ;  /* 0x40004040000d7882 */ /* 0x000fe20000000000 */
[----:B------:R-:W-:Y:S01]  /*3b00*/  UMOV UR9, 0x40004040 ;  /* 0x4000404000097882 */ /* 0x000fe20000000000 */
[----:B------:R2:W-:Y:S01]  /*3b10*/  UTCHMMA gdesc[UR14], gdesc[UR16], tmem[UR11], tmem[UR34], idesc[UR35], UPT ;  /* 0x00ff22100e0075ea */ /* 0x0005e2000b80000b */
[----:B------:R2:W-:Y:S01]  /*3b20*/  UTCHMMA gdesc[UR8], gdesc[UR12], tmem[UR11], tmem[UR32], idesc[UR33], UPT ;  /* 0x00ff200c080075ea */ /* 0x0005e2000b80000b */
[----:B------:R2:W-:Y:S01]  /*3b30*/  UTCBAR.MULTICAST [UR25], URZ, UR27 ;  /* 0x000000ff190073e9 */ /* 0x0005e2000800081b */
[----:B------:R-:W-:Y:S01]  /*3b40*/  UMOV UR10, UR22 ;  /* 0x00000016000a7c82 */ /* 0x000fe20008000000 */
[----:B------:R-:W-:Y:S05]  /*3b50*/  BRA.U UP3, `(.L_x_70) ;  /* 0xfffffffd03507547 */ /* 0x000fea000b83ffff */
.L_x_67:
[----:B--2---:R-:W-:Y:S01]  /*3b60*/  UIADD3 UR4, UPT, UPT, UR31, 0x1, URZ ;  /* 0x000000011f047890 */ /* 0x004fe2000fffe0ff */
[C---:B------:R-:W-:Y:S01]  /*3b70*/  ISETP.NE.AND P0, PT, R10.reuse, 0x2, PT ;  /* 0x000000020a00780c */ /* 0x040fe20003f05270 */
[----:B------:R-:W-:Y:S02]  /*3b80*/  UIADD3 UR5, UPT, UPT, UR30, 0xe0, URZ ;  /* 0x000000e01e057890 */ /* 0x000fe4000fffe0ff */
[----:B------:R-:W-:Y:S01]  /*3b90*/  UISETP.NE.AND UP0, UPT, UR4, 0x4, UPT ;  /* 0x000000040400788c */ /* 0x000fe2000bf05270 */
[----:B-1----:R-:W-:Y:S02]  /*3ba0*/  SEL R0, RZ, 0x1, P0 ;  /* 0x00000001ff007807 */ /* 0x002fe40000000000 */
[----:B------:R-:W-:Y:S01]  /*3bb0*/  SEL R10, R10, RZ, P0 ;  /* 0x000000ff0a0a7207 */ /* 0x000fe20000000000 */
[----:B------:R-:W-:Y:S01]  /*3bc0*/  USEL UR6, URZ, 0x1, UP0 ;  /* 0x00000001ff067887 */ /* 0x000fe20008000000 */
[----:B------:R-:W-:Y:S01]  /*3bd0*/  LOP3.LUT R9, R9, R0, RZ, 0x3c, !PT ;  /* 0x0000000009097212 */ /* 0x000fe200078e3cff */
[----:B------:R-:W-:Y:S01]  /*3be0*/  USEL UR31, UR4, URZ, UP0 ;  /* 0x000000ff041f7287 */ /* 0x000fe20008000000 */
[----:B------:R1:W-:Y:S03]  /*3bf0*/  UTCBAR [UR5], URZ ;  /* 0x000000ff050073e9 */ /* 0x0003e600080000ff */
[----:B------:R-:W-:Y:S01]  /*3c00*/  LOP3.LUT R11, R11, UR6, RZ, 0x3c, !PT ;  /* 0x000000060b0b7c12 */ /* 0x000fe2000f8e3cff */
[----:B------:R-:W-:Y:S07]  /*3c10*/  @P1 BRA `(.L_x_71) ;  /* 0xfffffff800a01947 */ /* 0x000fee000383ffff */
[----:B------:R-:W2:Y:S01]  /*3c20*/  S2UR UR8, SR_CgaCtaId ;  /* 0x00000000000879c3 */ /* 0x000ea20000008800 */
[----:B------:R-:W-:Y:S01]  /*3c30*/  ELECT P0, URZ, PT ;  /* 0x0000000000ff782f */ /* 0x000fe20003800000 */
[----:B------:R-:W-:Y:S01]  /*3c40*/  IMAD.MOV.U32 R0, RZ, RZ, 0x1 ;  /* 0x00000001ff007424 */ /* 0x000fe200078e00ff */
[----:B------:R-:W-:Y:S01]  /*3c50*/  UIADD3 UR26, UPT, UPT, UR26, 0x100, URZ ;  /* 0x000001001a1a7890 */ /* 0x000fe2000fffe0ff */
[----:B------:R-:W-:Y:S01]  /*3c60*/  SHF.L.U32 R3, R11, 0x1f, RZ ;  /* 0x0000001f0b037819 */ /* 0x000fe200000006ff */
[----:B------:R-:W-:-:S03]  /*3c70*/  UMOV UR4, 0x40 ;  /* 0x0000004000047882 */ /* 0x000fc60000000000 */
[----:B------:R-:W-:Y:S01]  /*3c80*/  UVIRTCOUNT.DEALLOC.SMPOOL 0x80 ;  /* 0x000000800000784c */ /* 0x000fe20000000000 */
[----:B--2---:R-:W-:Y:S02]  /*3c90*/  ULEA UR8, UR8, UR4, 0x18 ;  /* 0x0000000408087291 */ /* 0x004fe4000f8ec0ff */
[----:B------:R-:W-:-:S07]  /*3ca0*/  ULEA UR4, UR31, UR26, 0x3 ;  /* 0x0000001a1f047291 */ /* 0x000fce000f8e18ff */
[----:B------:R2:W-:Y:S02]  /*3cb0*/  @P0 STS.U8 [UR8+0x1c], R0 ;  /* 0x00001c00ff000988 */ /* 0x0005e40008000008 */
[----:B------:R-:W4:Y:S02]  /*3cc0*/  SYNCS.PHASECHK.TRANS64.TRYWAIT P0, [UR4], R3 ;  /* 0x00000003ff0075a7 */ /* 0x000f240008001104 */
[----:B--2-4-:R-:W-:Y:S05]  /*3cd0*/  @!P0 BRA `(.L_x_72) ;  /* 0x0000004800488947 */ /* 0x014fea0003800000 */
.L_x_155:
[----:B------:R-:W-:-:S04]  /*3ce0*/  UIADD3 UR4, UPT, UPT, UR31, 0x1, URZ ;  /* 0x000000011f047890 */ /* 0x000fc8000fffe0ff */
[----:B------:R-:W-:-:S04]  /*3cf0*/  UISETP.NE.AND UP0, UPT, UR4, 0x4, UPT ;  /* 0x000000040400788c */ /* 0x000fc8000bf05270 */
[----:B------:R-:W-:Y:S02]  /*3d00*/  USEL UR6, URZ, 0x1, UP0 ;  /* 0x00000001ff067887 */ /* 0x000fe40008000000 */
[----:B------:R-:W-:-:S04]  /*3d10*/  USEL UR4, UR4, URZ, UP0 ;  /* 0x000000ff04047287 */ /* 0x000fc80008000000 */
[----:B-1----:R-:W-:Y:S01]  /*3d20*/  ULEA UR5, UR4, UR26, 0x3 ;  /* 0x0000001a04057291 */ /* 0x002fe2000f8e18ff */
[----:B------:R-:W-:-:S04]  /*3d30*/  LOP3.LUT R2, R11, UR6, RZ, 0x3c, !PT ;  /* 0x000000060b027c12 */ /* 0x000fc8000f8e3cff */
[----:B--2---:R-:W-:-:S04]  /*3d40*/  SHF.L.U32 R3, R2, 0x1f, RZ ;  /* 0x0000001f02037819 */ /* 0x004fc800000006ff */
[----:B------:R-:W1:Y:S02]  /*3d50*/  SYNCS.PHASECHK.TRANS64.TRYWAIT P0, [UR5], R3 ;  /* 0x00000003ff0075a7 */ /* 0x000e640008001105 */
[----:B-1----:R-:W-:Y:S05]  /*3d60*/  @!P0 BRA `(.L_x_73) ;  /* 0x00000048003c8947 */ /* 0x002fea0003800000 */
.L_x_157:
        /* <DEDUP_REMOVED lines=9> */
.L_x_159:
[----:B------:R-:W-:-:S04]  /*3e00*/  UIADD3 UR4, UPT, UPT, UR4, 0x1, URZ ;  /* 0x0000000104047890 */ /* 0x000fc8000fffe0ff */
[----:B------:R-:W-:-:S04]  /*3e10*/  UISETP.NE.AND UP0, UPT, UR4, 0x4, UPT ;  /* 0x000000040400788c */ /* 0x000fc8000bf05270 */
[----:B------:R-:W-:Y:S02]  /*3e20*/  USEL UR5, URZ, 0x1, UP0 ;  /* 0x00000001ff057887 */ /* 0x000fe40008000000 */
[----:B------:R-:W-:-:S04]  /*3e30*/  USEL UR4, UR4, URZ, UP0 ;  /* 0x000000ff04047287 */ /* 0x000fc80008000000 */
[----:B------:R-:W-:Y:S01]  /*3e40*/  ULEA UR4, UR4, UR26, 0x3 ;  /* 0x0000001a04047291 */ /* 0x000fe2000f8e18ff */
[----:B-1----:R-:W-:-:S04]  /*3e50*/  LOP3.LUT R3, R2, UR5, RZ, 0x3c, !PT ;  /* 0x0000000502037c12 */ /* 0x002fc8000f8e3cff */
[----:B------:R-:W-:-:S04]  /*3e60*/  SHF.L.U32 R3, R3, 0x1f, RZ ;  /* 0x0000001f03037819 */ /* 0x000fc800000006ff */
[----:B------:R-:W1:Y:S02]  /*3e70*/  SYNCS.PHASECHK.TRANS64.TRYWAIT P0, [UR4], R3 ;  /* 0x00000003ff0075a7 */ /* 0x000e640008001104 */
[----:B-1----:R-:W-:Y:S05]  /*3e80*/  @!P0 BRA `(.L_x_75) ;  /* 0x0000004800248947 */ /* 0x002fea0003800000 */
.L_x_161:
[----:B------:R-:W-:Y:S01]  /*3e90*/  NOP ;  /* 0x0000000000007918 */ /* 0x000fe20000000000 */
[----:B-1----:R-:W1:Y:S01]  /*3ea0*/  LDS R0, [UR8+0x14] ;  /* 0x00001408ff007984 */ /* 0x002e620008000800 */
[----:B------:R-:W-:Y:S01]  /*3eb0*/  ULOP3.LUT UR4, UR42, 0xffff, URZ, 0xc0, !UPT ;  /* 0x0000ffff2a047892 */ /* 0x000fe2000f8ec0ff */
[----:B------:R-:W-:Y:S01]  /*3ec0*/  UMOV UR5, 0xffff ;  /* 0x0000ffff00057882 */ /* 0x000fe20000000000 */
[----:B------:R-:W-:Y:S02]  /*3ed0*/  UMOV UR6, 0x1 ;  /* 0x0000000100067882 */ /* 0x000fe40000000000 */
[----:B------:R-:W-:-:S04]  /*3ee0*/  USHF.R.U32.HI UR4, URZ, 0x5, UR4 ;  /* 0x00000005ff047899 */ /* 0x000fc80008011604 */
[----:B------:R-:W-:Y:S02]  /*3ef0*/  USHF.L.U32 UR5, UR5, UR4, URZ ;  /* 0x0000000405057299 */ /* 0x000fe400080006ff */
[----:B------:R-:W-:-:S04]  /*3f00*/  USHF.L.U32 UR4, UR6, UR4, URZ ;  /* 0x0000000406047299 */ /* 0x000fc800080006ff */
[----:B-1----:R-:W-:-:S04]  /*3f10*/  LOP3.LUT R0, R0, UR5, RZ, 0xc0, !PT ;  /* 0x0000000500007c12 */ /* 0x002fc8000f8ec0ff */
[----:B------:R-:W-:-:S13]  /*3f20*/  ISETP.NE.AND P0, PT, R0, UR5, PT ;  /* 0x0000000500007c0c */ /* 0x000fda000bf05270 */
[----:B------:R-:W-:Y:S05]  /*3f30*/  @P0 BRA `(.L_x_76) ;  /* 0x0000000000580947 */ /* 0x000fea0003800000 */
[----:B------:R-:W1:Y:S02]  /*3f40*/  LDS R0, [UR8+0x18] ;  /* 0x00001808ff007984 */ /* 0x000e640008000800 */
[----:B-1----:R-:W-:-:S04]  /*3f50*/  LOP3.LUT R0, R0, UR4, RZ, 0xc0, !PT ;  /* 0x0000000400007c12 */ /* 0x002fc8000f8ec0ff */
[----:B------:R-:W-:-:S13]  /*3f60*/  ISETP.NE.AND P0, PT, R0, UR4, PT ;  /* 0x0000000400007c0c */ /* 0x000fda000bf05270 */
[----:B------:R-:W-:Y:S05]  /*3f70*/  @P0 BRA `(.L_x_77) ;  /* 0x00000000003c0947 */ /* 0x000fea0003800000 */
[----:B------:R-:W1:Y:S01]  /*3f80*/  S2R R2, SR_LANEID ;  /* 0x0000000000027919 */ /* 0x000e620000000000 */
[----:B------:R-:W-:Y:S01]  /*3f90*/  ULOP3.LUT UR5, URZ, UR5, URZ, 0x33, !UPT ;  /* 0x00000005ff057292 */ /* 0x000fe2000f8e33ff */
[----:B------:R-:W-:Y:S01]  /*3fa0*/  LOP3.LUT R4, RZ, UR4, RZ, 0x33, !PT ;  /* 0x00000004ff047c12 */ /* 0x000fe2000f8e33ff */
[----:B------:R-:W-:Y:S02]  /*3fb0*/  VOTEU.ANY UR4, UPT, PT ;  /* 0x0000000000047886 */ /* 0x000fe400038e0100 */
[----:B------:R-:W-:Y:S01]  /*3fc0*/  UFLO.U32 UR4, UR4 ;  /* 0x00000004000472bd */ /* 0x000fe200080e0000 */
[----:B------:R-:W2:Y:S01]  /*3fd0*/  REDUX UR6, R4 ;  /* 0x00000000040673c4 */ /* 0x000ea20000000000 */
[----:B------:R-:W-:-:S06]  /*3fe0*/  IMAD.U32 R0, RZ, RZ, UR5 ;  /* 0x00000005ff007e24 */ /* 0x000fcc000f8e00ff */
[----:B------:R4:W-:Y:S01]  /*3ff0*/  UTCATOMSWS.AND URZ, UR5 ;  /* 0x0000000500ff79e3 */ /* 0x0009e20008000000 */
[----:B------:R-:W3:Y:S01]  /*4000*/  REDUX UR7, R0 ;  /* 0x00000000000773c4 */ /* 0x000ee20000000000 */
[----:B-1----:R-:W-:Y:S01]  /*4010*/  ISETP.EQ.U32.AND P0, PT, R2, UR4, PT ;  /* 0x0000000402007c0c */ /* 0x002fe2000bf02070 */
[----:B--2---:R-:W-:Y:S01]  /*4020*/  IMAD.U32 R2, RZ, RZ, UR6 ;  /* 0x00000006ff027e24 */ /* 0x004fe2000f8e00ff */
[----:B---3--:R-:W-:-:S11]  /*4030*/  MOV R3, UR7 ;  /* 0x0000000700037c02 */ /* 0x008fd60008000f00 */
[----:B------:R4:W-:Y:S04]  /*4040*/  @P0 ATOMS.AND RZ, [UR8+0x14], R3 ;  /* 0x00001403ffff098c */ /* 0x0009e8000a800008 */
[----:B------:R4:W-:Y:S01]  /*4050*/  @P0 ATOMS.AND RZ, [UR8+0x18], R2 ;  /* 0x00001802ffff098c */ /* 0x0009e2000a800008 */
[----:B------:R-:W-:Y:S05]  /*4060*/  BRA `(.L_x_78) ;  /* 0x0000000000147947 */ /* 0x000fea0003800000 */
.L_x_77:
[----:B------:R-:W-:Y:S02]  /*4070*/  MOV R2, 0x4090 ;  /* 0x0000409000027802 */ /* 0x000fe40000000f00 */
[----:B---3-5:R-:W-:Y:S05]  /*4080*/  CALL.REL.NOINC `($__internal_0_$__cuda_sm10x_tcgen05_guardrail_trap_col_being_dealloced_not_returned_by_alloc) ;  /* 0x0000004800987944 */ /* 0x028fea0003c00000 */
[----:B------:R-:W-:Y:S05]  /*4090*/  BRA `(.L_x_78) ;  /* 0x0000000000087947 */ /* 0x000fea0003800000 */
.L_x_76:
[----:B------:R-:W-:Y:S02]  /*40a0*/  MOV R2, 0x40c0 ;  /* 0x000040c000027802 */ /* 0x000fe40000000f00 */
[----:B---3-5:R-:W-:Y:S05]  /*40b0*/  CALL.REL.NOINC `($__internal_2_$__cuda_sm10x_tcgen05_guardrail_trap_unallocated_columns_being_dealloced) ;  /* 0x0000004800a47944 */ /* 0x028fea0003c00000 */
.L_x_78:
[----:B------:R-:W-:Y:S01]  /*40c0*/  NOP ;  /* 0x0000000000007918 */ /* 0x000fe20000000000 */
[----:B----4-:R-:W-:Y:S05]  /*40d0*/  EXIT ;  /* 0x000000000000794d */ /* 0x010fea0003800000 */
.L_x_60:
[----:B------:R-:W-:-:S09]  /*40e0*/  UISETP.NE.OR UP0, UPT, UR22, 0x3, !UP3 ;  /* 0x000000031600788c */ /* 0x000fd2000df05670 */
[----:B------:R-:W-:Y:S05]  /*40f0*/  BRA.U UP0, `(.L_x_79) ;  /* 0x0000000d00fc7547 */ /* 0x000fea000b800000 */
[----:B------:R-:W1:Y:S01]  /*4100*/  S2UR UR6, SR_CgaCtaId ;  /* 0x00000000000679c3 */ /* 0x000e620000008800 */
[----:B------:R-:W2:Y:S01]  /*4110*/  LDCU UR28, c[0x0][0x370] ;  /* 0x00006e00ff1c77ac */ /* 0x000ea20008000800 */
[----:B------:R-:W-:Y:S02]  /*4120*/  HFMA2 R13, -RZ, RZ, 0, 0 ;  /* 0x00000000ff0d7431 */ /* 0x000fe400000001ff */
[----:B------:R-:W-:Y:S01]  /*4130*/  IMAD.MOV.U32 R15, RZ, RZ, 0x1 ;  /* 0x00000001ff0f7424 */ /* 0x000fe200078e00ff */
[----:B------:R-:W-:Y:S01]  /*4140*/  MOV R7, 0x2000 ;  /* 0x0000200000077802 */ /* 0x000fe20000000f00 */
[----:B------:R-:W2:Y:S01]  /*4150*/  LDCU.128 UR32, c[0x0][0xb10] ;  /* 0x00016200ff2077ac */ /* 0x000ea20008000c00 */
[----:B------:R-:W-:Y:S01]  /*4160*/  IMAD.MOV.U32 R14, RZ, RZ, RZ ;  /* 0x000000ffff0e7224 */ /* 0x000fe200078e00ff */
[----:B------:R-:W3:Y:S01]  /*4170*/  LDC.64 R16, c[0x0][0x348] ;  /* 0x0000d200ff107b82 */ /* 0x000ee20000000a00 */
[----:B------:R-:W4:Y:S01]  /*4180*/  LDCU UR27, c[0x0][0x374] ;  /* 0x00006e80ff1b77ac */ /* 0x000f220008000800 */
[----:B------:R-:W4:Y:S06]  /*4190*/  LDCU UR15, c[0x0][0xb0c] ;  /* 0x00016180ff0f77ac */ /* 0x000f2c0008000800 */
[----:B------:R-:W3:Y:S01]  /*41a0*/  LDC.64 R2, c[0x0][0x888] ;  /* 0x00022200ff027b82 */ /* 0x000ee20000000a00 */
[----:B------:R-:W4:Y:S01]  /*41b0*/  LDCU UR38, c[0x0][0xb20] ;  /* 0x00016400ff2677ac */ /* 0x000f220008000800 */
[----:B------:R-:W4:Y:S06]  /*41c0*/  LDCU UR4, c[0x0][0xb30] ;  /* 0x00016600ff0477ac */ /* 0x000f2c0008000800 */
[----:B------:R-:W3:Y:S01]  /*41d0*/  LDC.64 R4, c[0x0][0x890] ;  /* 0x00022400ff047b82 */ /* 0x000ee20000000a00 */
[----:B------:R-:W-:Y:S01]  /*41e0*/  UMOV UR24, 0x400 ;  /* 0x0000040000187882 */ /* 0x000fe20000000000 */
[----:B------:R-:W-:-:S02]  /*41f0*/  UPLOP3.LUT UP3, UPT, UPT, UPT, UPT, 0x40, 0x4 ;  /* 0x000000000004789c */ /* 0x000fc40003f6e870 */
[----:B-1----:R-:W-:Y:S02]  /*4200*/  ULEA UR24, UR6, UR24, 0x18 ;  /* 0x0000001806187291 */ /* 0x002fe4000f8ec0ff */
[----:B--2---:R-:W-:Y:S02]  /*4210*/  UIMAD.WIDE.U32 UR6, UR28, UR32, URZ ;  /* 0x000000201c0672a5 */ /* 0x004fe4000f8e00ff */
[----:B----4-:R-:W-:Y:S02]  /*4220*/  UIMAD.WIDE.U32 UR8, UR27, UR35, URZ ;  /* 0x000000231b0872a5 */ /* 0x010fe4000f8e00ff */
[----:B------:R-:W-:Y:S02]  /*4230*/  UISETP.GE.AND UP0, UPT, UR40, 0x1, UPT ;  /* 0x000000012800788c */ /* 0x000fe4000bf06270 */
[----:B------:R-:W-:Y:S01]  /*4240*/  UISETP.NE.AND UP4, UPT, UR40, 0x1, UPT ;  /* 0x000000012800788c */ /* 0x000fe2000bf85270 */
[----:B------:R-:W-:Y:S02]  /*4250*/  UMOV UR6, UR7 ;  /* 0x0000000700067c82 */ /* 0x000fe40008000000 */
[----:B------:R-:W-:Y:S01]  /*4260*/  UMOV UR29, UR9 ;  /* 0x00000009001d7c82 */ /* 0x000fe20008000000 */
[----:B------:R-:W1:Y:S01]  /*4270*/  LDCU.64 UR16, c[0x0][0xb28] ;  /* 0x00016500ff1077ac */ /* 0x000e620008000a00 */
[----:B------:R-:W-:-:S02]  /*4280*/  UISETP.NE.AND UP6, UPT, UR15, 0x1, UPT ;  /* 0x000000010f00788c */ /* 0x000fc4000bfc5270 */
[----:B------:R-:W-:Y:S02]  /*4290*/  UISETP.NE.AND UP5, UPT, UR34, 0x1, UPT ;  /* 0x000000012200788c */ /* 0x000fe4000bfa5270 */
[----:B------:R-:W-:Y:S02]  /*42a0*/  USHF.R.U32.HI UR31, URZ, UR33, UR6 ;  /* 0x00000021ff1f7299 */ /* 0x000fe40008011606 */
[----:B------:R-:W-:Y:S02]  /*42b0*/  USHF.R.U32.HI UR29, URZ, UR38, UR29 ;  /* 0x00000026ff1d7299 */ /* 0x000fe4000801161d */
[----:B------:R-:W-:Y:S01]  /*42c0*/  UISETP.NE.AND UP2, UPT, UR4, 0x1, UPT ;  /* 0x000000010400788c */ /* 0x000fe2000bf45270 */
[----:B------:R-:W-:-:S10]  /*42d0*/  UMOV UR12, URZ ;  /* 0x000000ff000c7c82 */ /* 0x000fd40008000000 */
.L_x_88:
[C---:B------:R-:W-:Y:S02]  /*42e0*/  LEA R12, R14.reuse, UR24, 0x3 ;  /* 0x000000180e0c7c11 */ /* 0x040fe4000f8e18ff */
[----:B------:R-:W-:Y:S02]  /*42f0*/  SHF.L.U32 R9, R13, 0x1f, RZ ;  /* 0x0000001f0d097819 */ /* 0x000fe400000006ff */
[----:B------:R-:W-:Y:S02]  /*4300*/  LEA R10, R14, UR24, 0x4 ;  /* 0x000000180e0a7c11 */ /* 0x000fe4000f8e20ff */
[----:B------:R-:W2:Y:S02]  /*4310*/  SYNCS.PHASECHK.TRANS64.TRYWAIT P0, [R12+URZ+0xc0], R9 ;  /* 0x0000c0090c0075a7 */ /* 0x000ea400080011ff */
[----:B--2-4-:R-:W-:Y:S05]  /*4320*/  @!P0 BRA `(.L_x_80) ;  /* 0x0000004400148947 */ /* 0x014fea0003800000 */
.L_x_162:
[----:B--2---:R-:W2:Y:S01]  /*4330*/  LDS.128 R8, [R10+0x150] ;  /* 0x000150000a087984 */ /* 0x004ea20000000c00 */
[----:B------:R-:W-:Y:S01]  /*4340*/  UISETP.GE.AND UP0, UPT, UR40, 0x1, UPT ;  /* 0x000000012800788c */ /* 0x000fe2000bf06270 */
[----:B------:R-:W-:Y:S01]  /*4350*/  @!PT LDS RZ, [RZ] ;  /* 0x00000000fffff984 */ /* 0x000fe20000000800 */
[----:B------:R-:W-:Y:S01]  /*4360*/  @!PT LDS RZ, [RZ] ;  /* 0x00000000fffff984 */ /* 0x000fe20000000800 */
[----:B------:R-:W-:Y:S01]  /*4370*/  @!PT LDS RZ, [RZ] ;  /* 0x00000000fffff984 */ /* 0x000fe20000000800 */
[----:B------:R-:W-:Y:S01]  /*4380*/  @!PT LDS RZ, [RZ] ;  /* 0x00000000fffff984 */ /* 0x000fe20000000800 */
[----:B------:R4:W-:Y:S06]  /*4390*/  MEMBAR.ALL.CTA ;  /* 0x0000000000007992 */ /* 0x0009ec0000008000 */
[----:B----4-:R-:W4:Y:S01]  /*43a0*/  FENCE.VIEW.ASYNC.S ;  /* 0x00000000000073c6 */ /* 0x010f220000000000 */
[----:B--2---:R-:W-:Y:S11]  /*43b0*/  LOP3.LUT P0, RZ, R10, 0x1, RZ, 0xc0, !PT ;  /* 0x000000010aff7812 */ /* 0x004ff6000780c0ff */
[----:B------:R-:W-:Y:S02]  /*43c0*/  @!UPT UIADD3 URZ, UPT, UPT, URZ, URZ, URZ ;  /* 0x000000fffffff290 */ /* 0x000fe4000fffe0ff */
[----:B----4-:R-:W-:Y:S01]  /*43d0*/  VOTEU.ANY UP1, P0 ;  /* 0x0000000000ff7886 */ /* 0x010fe20000020100 */
[----:B------:R-:W-:Y:S11]  /*43e0*/  PLOP3.LUT P0, PT, PT, PT, UP1, 0x80, 0x8 ;  /* 0x000000000008781c */ /* 0x000ff60003f0f018 */
[----:B------:R-:W-:Y:S02]  /*43f0*/  @!UPT UIADD3 URZ, UPT, UPT, URZ, URZ, URZ ;  /* 0x000000fffffff290 */ /* 0x000fe4000fffe0ff */
[----:B------:R-:W-:Y:S02]  /*4400*/  @P0 SHF.R.U32.HI R0, RZ, 0x10, R9 ;  /* 0x00000010ff000819 */ /* 0x000fe40000011609 */
[----:B------:R-:W-:Y:S02]  /*4410*/  @P0 MOV R6, R8 ;  /* 0x0000000800060202 */ /* 0x000fe40000000f00 */
[----:B------:R-:W-:Y:S01]  /*4420*/  @P0 R2UR UR4, R0 ;  /* 0x00000000000402ca */ /* 0x000fe200000e0000 */
[----:B------:R-:W-:Y:S01]  /*4430*/  VIADD R0, R12, 0xd0 ;  /* 0x000000d00c007836 */ /* 0x000fe20000000000 */
[----:B------:R-:W-:Y:S02]  /*4440*/  @P0 LOP3.LUT R8, R9, 0xffff, RZ, 0xc0, !PT ;  /* 0x0000ffff09080812 */ /* 0x000fe400078ec0ff */
[----:B------:R-:W-:Y:S02]  /*4450*/  @P0 R2UR UR6, R6 ;  /* 0x00000000060602ca */ /* 0x000fe400000e0000 */
[----:B------:R-:W-:Y:S02]  /*4460*/  PRMT R0, RZ, 0x654, R0 ;  /* 0x00000654ff007816 */ /* 0x000fe40000000000 */
[----:B------:R-:W-:Y:S02]  /*4470*/  @P0 R2UR UR5, R8 ;  /* 0x00000000080502ca */ /* 0x000fe400000e0000 */
[----:B------:R2:W-:Y:S03]  /*4480*/  SYNCS.ARRIVE.TRANS64.RED.A1T0 RZ, [R0+URZ], RZ ;  /* 0x000000ff00ff79a7 */ /* 0x0005e600081004ff */
[----:B------:R-:W-:Y:S04]  /*4490*/  @UP1 UMOV UR26, UR4 ;  /* 0x00000004001a1c82 */ /* 0x000fe80008000000 */
[----:B------:R-:W-:Y:S04]  /*44a0*/  @UP1 UMOV UR14, UR6 ;  /* 0x00000006000e1c82 */ /* 0x000fe80008000000 */
[----:B------:R-:W-:Y:S01]  /*44b0*/  @UP1 UMOV UR13, UR5 ;  /* 0x00000005000d1c82 */ /* 0x000fe20008000000 */
[----:B------:R-:W-:Y:S05]  /*44c0*/  BRA.U !UP0, `(.L_x_81) ;  /* 0x0000000108a47547 */ /* 0x000fea000b800000 */
[----:B------:R-:W-:Y:S02]  /*44d0*/  UIMAD.WIDE.U32 UR8, UR13, UR35, URZ ;  /* 0x000000230d0872a5 */ /* 0x000fe4000f8e00ff */
[----:B------:R-:W-:Y:S02]  /*44e0*/  UIMAD.WIDE.U32 UR10, UR14, UR32, URZ ;  /* 0x000000200e0a72a5 */ /* 0x000fe4000f8e00ff */
[----:B------:R-:W-:Y:S02]  /*44f0*/  USEL UR4, UR27, UR29, !UP5 ;  /* 0x0000001d1b047287 */ /* 0x000fe4000e800000 */
[----:B------:R-:W-:Y:S02]  /*4500*/  USEL UR7, UR28, UR31, !UP6 ;  /* 0x0000001f1c077287 */ /* 0x000fe4000f000000 */
[----:B-1----:R-:W-:Y:S02]  /*4510*/  UIMAD.WIDE.U32 UR18, UR4, UR16, URZ ;  /* 0x00000010041272a5 */ /* 0x002fe4000f8e00ff */
[----:B------:R-:W-:Y:S01]  /*4520*/  UIMAD.WIDE.U32 UR20, UR7, UR16, URZ ;  /* 0x00000010071472a5 */ /* 0x000fe2000f8e00ff */
[----:B------:R-:W-:Y:S02]  /*4530*/  UMOV UR5, UR9 ;  /* 0x0000000900057c82 */ /* 0x000fe40008000000 */
[----:B------:R-:W-:Y:S03]  /*4540*/  USHF.R.U32.HI UR6, URZ, UR38, UR5 ;  /* 0x00000026ff067299 */ /* 0x000fe60008011605 */
[----:B------:R-:W-:Y:S01]  /*4550*/  UMOV UR5, UR11 ;  /* 0x0000000b00057c82 */ /* 0x000fe20008000000 */
[----:B------:R-:W-:Y:S02]  /*4560*/  USEL UR6, UR13, UR6, !UP5 ;  /* 0x000000060d067287 */ /* 0x000fe4000e800000 */
[----:B------:R-:W-:Y:S02]  /*4570*/  USHF.R.U32.HI UR8, URZ, UR33, UR5 ;  /* 0x00000021ff087299 */ /* 0x000fe40008011605 */
[----:B------:R-:W-:Y:S01]  /*4580*/  UIMAD.WIDE.U32 UR10, UR6, UR16, URZ ;  /* 0x00000010060a72a5 */ /* 0x000fe2000f8e00ff */
[----:B------:R-:W-:Y:S02]  /*4590*/  UMOV UR5, UR19 ;  /* 0x0000001300057c82 */ /* 0x000fe40008000000 */
[----:B------:R-:W-:Y:S03]  /*45a0*/  @UP4 USHF.R.U32.HI UR4, URZ, UR17, UR5 ;  /* 0x00000011ff044299 */ /* 0x000fe60008011605 */
[----:B------:R-:W-:Y:S01]  /*45b0*/  UMOV UR5, UR21 ;  /* 0x0000001500057c82 */ /* 0x000fe20008000000 */
[----:B------:R-:W-:Y:S02]  /*45c0*/  UIMAD UR4, UR40, UR4, URZ ;  /* 0x00000004280472a4 */ /* 0x000fe4000f8e02ff */
[----:B------:R-:W-:Y:S02]  /*45d0*/  @UP4 USHF.R.U32.HI UR7, URZ, UR17, UR5 ;  /* 0x00000011ff074299 */ /* 0x000fe40008011605 */
[----:B------:R-:W-:Y:S02]  /*45e0*/  USEL UR5, UR14, UR8, !UP6 ;  /* 0x000000080e057287 */ /* 0x000fe4000f000000 */
[----:B------:R-:W-:Y:S02]  /*45f0*/  UIMAD UR8, UR40, UR7, URZ ;  /* 0x00000007280872a4 */ /* 0x000fe4000f8e02ff */
[----:B------:R-:W-:Y:S03]  /*4600*/  UISETP.GE.AND UP0, UPT, UR6, UR4, UPT ;  /* 0x000000040600728c */ /* 0x000fe6000bf06270 */
[----:B------:R-:W-:Y:S01]  /*4610*/  UMOV UR4, UR11 ;  /* 0x0000000b00047c82 */ /* 0x000fe20008000000 */
[----:B------:R-:W-:Y:S02]  /*4620*/  UISETP.GE.OR UP0, UPT, UR5, UR8, UP0 ;  /* 0x000000080500728c */ /* 0x000fe40008706670 */
[----:B------:R-:W-:Y:S02]  /*4630*/  USHF.R.U32.HI UR4, URZ, UR17, UR4 ;  /* 0x00000011ff047299 */ /* 0x000fe40008011604 */
[----:B------:R-:W-:Y:S02]  /*4640*/  UIMAD.WIDE.U32 UR8, UR5, UR16, URZ ;  /* 0x00000010050872a5 */ /* 0x000fe4000f8e00ff */
[----:B------:R-:W-:Y:S04]  /*4650*/  USEL UR10, UR6, UR4, !UP4 ;  /* 0x00000004060a7287 */ /* 0x000fe8000e000000 */
[----:B------:R-:W-:Y:S01]  /*4660*/  UIADD3 UR11, UPT, UPT, -UR10, URZ, URZ ;  /* 0x000000ff0a0b7290 */ /* 0x000fe2000fffe1ff */
[----:B------:R-:W-:Y:S02]  /*4670*/  @!UP0 UMOV UR4, UR9 ;  /* 0x0000000900048c82 */ /* 0x000fe40008000000 */
[----:B------:R-:W-:Y:S02]  /*4680*/  @!UP0 USHF.R.U32.HI UR4, URZ, UR17, UR4 ;  /* 0x00000011ff048299 */ /* 0x000fe40008011604 */
[----:B------:R-:W-:Y:S02]  /*4690*/  UIMAD UR8, UR40, UR11, UR6 ;  /* 0x0000000b280872a4 */ /* 0x000fe4000f8e0206 */
[----:B------:R-:W-:Y:S04]  /*46a0*/  @!UP0 USEL UR4, UR5, UR4, !UP4 ;  /* 0x0000000405048287 */ /* 0x000fe8000e000000 */
[----:B------:R-:W-:Y:S02]  /*46b0*/  @!UP0 UIMAD UR8, UR7, UR8, UR4 ;  /* 0x00000008070882a4 */ /* 0x000fe4000f8e0204 */
[----:B------:R-:W-:Y:S02]  /*46c0*/  @!UP0 UIADD3 UR9, UPT, UPT, UR10, -UR4, URZ ;  /* 0x800000040a098290 */ /* 0x000fe4000fffe0ff */
[----:B------:R-:W-:Y:S02]  /*46d0*/  UIADD3 UR4, UPT, UPT, -UR5, URZ, URZ ;  /* 0x000000ff05047290 */ /* 0x000fe4000fffe1ff */
[----:B------:R-:W-:Y:S02]  /*46e0*/  UIADD3 UR7, UPT, UPT, -UR6, URZ, URZ ;  /* 0x000000ff06077290 */ /* 0x000fe4000fffe1ff */
[----:B------:R-:W-:Y:S02]  /*46f0*/  @!UP0 UIMAD UR6, UR9, UR40, UR5 ;  /* 0x00000028090682a4 */ /* 0x000fe4000f8e0205 */
[----:B------:R-:W-:Y:S02]  /*4700*/  UIMAD UR14, UR15, UR4, UR14 ;  /* 0x000000040f0e72a4 */ /* 0x000fe4000f8e020e */
[----:B------:R-:W-:Y:S01]  /*4710*/  UIMAD UR13, UR34, UR7, UR13 ;  /* 0x00000007220d72a4 */ /* 0x000fe2000f8e020d */
[----:B------:R-:W-:Y:S02]  /*4720*/  @!UP0 UMOV UR5, UR8 ;  /* 0x0000000800058c82 */ /* 0x000fe40008000000 */
[----:B------:R-:W-:Y:S02]  /*4730*/  UIMAD UR14, UR5, UR15, UR14 ;  /* 0x0000000f050e72a4 */ /* 0x000fe4000f8e020e */
[----:B------:R-:W-:Y:S11]  /*4740*/  UIMAD UR13, UR6, UR34, UR13 ;  /* 0x00000022060d72a4 */ /* 0x000ff6000f8e020d */
[----:B------:R-:W-:Y:S01]  /*4750*/  @!UPT UIADD3 URZ, UPT, UPT, URZ, URZ, URZ ;  /* 0x000000fffffff290 */ /* 0x000fe2000fffe0ff */
.L_x_81:
[----:B------:R-:W4:Y:S01]  /*4760*/  @!UP2 LDCU.128 UR20, c[0x0][0xb10] ;  /* 0x00016200ff14a7ac */ /* 0x000f220008000c00 */
[C---:B---3--:R-:W-:Y:S02]  /*4770*/  ISETP.NE.U32.AND P1, PT, R4.reuse, RZ, PT ;  /* 0x000000ff0400720c */ /* 0x048fe40003f25070 */
[----:B------:R-:W-:Y:S02]  /*4780*/  ISETP.NE.U32.AND P0, PT, R4, RZ, PT ;  /* 0x000000ff0400720c */ /* 0x000fe40003f05070 */
[C---:B------:R-:W-:Y:S02]  /*4790*/  ISETP.NE.AND.EX P1, PT, R5.reuse, RZ, PT, P1 ;  /* 0x000000ff0500720c */ /* 0x040fe40003f25310 */
[----:B------:R-:W-:Y:S01]  /*47a0*/  ISETP.NE.AND.EX P0, PT, R5, RZ, PT, P0 ;  /* 0x000000ff0500720c */ /* 0x000fe20003f05300 */
[----:B------:R-:W3:Y:S01]  /*47b0*/  @!UP2 LDCU UR5, c[0x0][0xb0c] ;  /* 0x00016180ff05a7ac */ /* 0x000ee20008000800 */
[----:B------:R-:W-:Y:S02]  /*47c0*/  USHF.L.U32 UR11, UR25, 0x7, URZ ;  /* 0x00000007190b7899 */ /* 0x000fe400080006ff */
[----:B------:R-:W-:Y:S02]  /*47d0*/  USHF.L.U32 UR10, UR30, 0x6, URZ ;  /* 0x000000061e0a7899 */ /* 0x000fe400080006ff */
[----:B----4-:R-:W-:Y:S07]  /*47e0*/  UIMAD.WIDE.U32 UR6, UR14, UR20, URZ ;  /* 0x000000140e0672a5 */ /* 0x010fee000f8e00ff */
[----:B------:R-:W-:Y:S01]  /*47f0*/  @!UP2 UMOV UR4, UR7 ;  /* 0x000000070004ac82 */ /* 0x000fe20008000000 */
[----:B---3--:R-:W-:Y:S02]  /*4800*/  @!UP2 UISETP.NE.AND UP0, UPT, UR5, 0x1, UPT ;  /* 0x000000010500a88c */ /* 0x008fe4000bf05270 */
[----:B------:R-:W-:Y:S02]  /*4810*/  @!UP2 USHF.R.U32.HI UR4, URZ, UR21, UR4 ;  /* 0x00000015ff04a299 */ /* 0x000fe40008011604 */
[----:B------:R-:W-:Y:S02]  /*4820*/  UIMAD.WIDE.U32 UR6, UR13, UR23, URZ ;  /* 0x000000170d0672a5 */ /* 0x000fe4000f8e00ff */
[----:B------:R-:W-:Y:S02]  /*4830*/  @!UP2 USEL UR8, UR14, UR4, !UP0 ;  /* 0x000000040e08a287 */ /* 0x000fe4000c000000 */
[----:B------:R-:W-:Y:S03]  /*4840*/  @!UP2 UISETP.NE.AND UP0, UPT, UR22, 0x1, UPT ;  /* 0x000000011600a88c */ /* 0x000fe6000bf05270 */
[----:B------:R-:W-:Y:S02]  /*4850*/  @!UP2 UMOV UR6, UR7 ;  /* 0x000000070006ac82 */ /* 0x000fe40008000000 */
[----:B------:R-:W3:Y:S02]  /*4860*/  @!UP2 LDCU UR4, c[0x0][0xb20] ;  /* 0x00016400ff04a7ac */ /* 0x000ee40008000800 */
[----:B---3--:R-:W-:Y:S04]  /*4870*/  @!UP2 USHF.R.U32.HI UR6, URZ, UR4, UR6 ;  /* 0x00000004ff06a299 */ /* 0x008fe80008011606 */
[----:B------:R-:W-:Y:S04]  /*4880*/  @!UP2 USEL UR6, UR13, UR6, !UP0 ;  /* 0x000000060d06a287 */ /* 0x000fe8000c000000 */
[----:B------:R-:W-:Y:S02]  /*4890*/  @!UP2 UIADD3 UR4, UPT, UPT, -UR8, UR6, URZ ;  /* 0x000000060804a290 */ /* 0x000fe4000fffe1ff */
[----:B------:R-:W-:Y:S02]  /*48a0*/  @!UP2 UIADD3 UR6, UPT, UPT, UR8, -UR6, URZ ;  /* 0x800000060806a290 */ /* 0x000fe4000fffe0ff */
[----:B------:R-:W-:Y:S02]  /*48b0*/  @!UP2 UIMAD UR14, UR4, UR5, UR14 ;  /* 0x00000005040ea2a4 */ /* 0x000fe4000f8e020e */
[----:B------:R-:W-:Y:S01]  /*48c0*/  @!UP2 UIMAD UR13, UR6, UR22, UR13 ;  /* 0x00000016060da2a4 */ /* 0x000fe2000f8e020d */
[----:B------:R-:W-:Y:S11]  /*48d0*/  BRA.U UP3, `(.L_x_82) ;  /* 0x0000000103107547 */ /* 0x000ff6000b800000 */
[----:B--2---:R-:W-:Y:S04]  /*48e0*/  MOV R0, UR37 ;  /* 0x0000002500007c02 */ /* 0x004fe80008000f00 */
[----:B------:R-:W-:Y:S04]  /*48f0*/  SHF.L.U32 R9, R0, 0x1f, RZ ;  /* 0x0000001f00097819 */ /* 0x000fe800000006ff */
[----:B------:R-:W2:Y:S02]  /*4900*/  SYNCS.PHASECHK.TRANS64.TRYWAIT P2, [UR24+0xb8], R9 ;  /* 0x0000b809ff0075a7 */ /* 0x000ea40008041118 */
[----:B--2---:R-:W-:Y:S05]  /*4910*/  @!P2 BRA `(.L_x_83) ;  /* 0x0000003c00aca947 */ /* 0x004fea0003800000 */
.L_x_82:
[----:B------:R-:W-:Y:S05]  /*4920*/  @!P1 BRA `(.L_x_84) ;  /* 0x0000000000309947 */ /* 0x000fea0003800000 */
[----:B------:R-:W-:Y:S01]  /*4930*/  ISETP.NE.U32.AND P1, PT, R2, RZ, PT ;  /* 0x000000ff0200720c */ /* 0x000fe20003f25070 */
[----:B------:R-:W3:Y:S01]  /*4940*/  LDCU.64 UR4, c[0x0][0x358] ;  /* 0x00006b00ff0477ac */ /* 0x000ee20008000a00 */
[----:B------:R-:W-:Y:S02]  /*4950*/  IMAD.MOV.U32 R84, RZ, RZ, 0x1 ;  /* 0x00000001ff547424 */ /* 0x000fe400078e00ff */
[----:B------:R-:W-:Y:S11]  /*4960*/  ISETP.NE.AND.EX P1, PT, R3, RZ, PT, P1 ;  /* 0x000000ff0300720c */ /* 0x000ff60003f25310 */
[----:B------:R-:W-:Y:S02]  /*4970*/  @!UPT UIADD3 URZ, UPT, UPT, URZ, URZ, URZ ;  /* 0x000000fffffff290 */ /* 0x000fe4000fffe0ff */
[----:B--2---:R-:W2:Y:S01]  /*4980*/  @P1 LDC.64 R8, c[0x0][0x888] ;  /* 0x00022200ff081b82 */ /* 0x004ea20000000a00 */
[----:B------:R-:W-:Y:S04]  /*4990*/  @P1 IMAD R0, R4, UR36, RZ ;  /* 0x0000002404001c24 */ /* 0x000fe8000f8e02ff */
[----:B--2---:R-:W-:Y:S04]  /*49a0*/  @P1 IMAD.WIDE R8, R0, 0x4, R8 ;  /* 0x0000000400081825 */ /* 0x004fe800078e0208 */
[----:B------:R-:W-:Y:S01]  /*49b0*/  HFMA2 R0, -RZ, RZ, 0, 5.9604644775390625e-08 ;  /* 0x00000001ff007431 */ /* 0x000fe200000001ff */
[----:B---3-5:R3:W5:Y:S04]  /*49c0*/  @P1 LDG.E R41, desc[UR4][R8.64] ;  /* 0x0000000408291981 */ /* 0x028768000c1e1900 */
[----:B------:R-:W-:Y:S01]  /*49d0*/  @!P1 PRMT R84, R0, 0x7610, R84 ;  /* 0x0000761000549816 */ /* 0x000fe20000000054 */
[----:B---3--:R-:W4:Y:S06]  /*49e0*/  @!P1 LDC R41, c[0x0][0x880] ;  /* 0x00022000ff299b82 */ /* 0x008f2c0000000800 */
.L_x_84:
[----:B----45:R-:W-:Y:S01]  /*49f0*/  @!P0 FSETP.EQ.AND P1, PT, R41, RZ, PT ;  /* 0x000000ff2900820b */ /* 0x030fe20003f22000 */
[----:B------:R-:W-:Y:S01]  /*4a00*/  @!UPT UIADD3 URZ, UPT, UPT, URZ, URZ, URZ ;  /* 0x000000fffffff290 */ /* 0x000fe2000fffe0ff */
[----:B------:R-:W-:Y:S11]  /*4a10*/  @!P0 BRA `(.L_x_85) ;  /* 0x0000000000188947 */ /* 0x000ff60003800000 */
[----:B------:R-:W-:Y:S02]  /*4a20*/  LOP3.LUT P0, RZ, R84, 0xff, RZ, 0xc0, !PT ;  /* 0x000000ff54ff7812 */ /* 0x000fe4000780c0ff */
[----:B------:R-:W-:Y:S04]  /*4a30*/  ISETP.NE.U32.AND P1, PT, R2, RZ, PT ;  /* 0x000000ff0200720c */ /* 0x000fe80003f25070 */
[----:B------:R-:W-:Y:S04]  /*4a40*/  ISETP.NE.AND.EX P1, PT, R3, RZ, PT, P1 ;  /* 0x000000ff0300720c */ /* 0x000fe80003f25310 */
[----:B------:R-:W-:Y:S03]  /*4a50*/  PLOP3.LUT P1, PT, P1, PT, PT, 0x8, 0x80 ;  /* 0x000000000080781c */ /* 0x000fe60000f2e170 */
[----:B------:R-:W-:Y:S11]  /*4a60*/  @P0 FSETP.EQ.AND P1, PT, R41, RZ, PT ;  /* 0x000000ff2900020b */ /* 0x000ff60003f22000 */
[----:B------:R-:W-:Y:S02]  /*4a70*/  @!UPT UIADD3 URZ, UPT, UPT, URZ, URZ, URZ ;  /* 0x000000fffffff290 */ /* 0x000fe4000fffe0ff */
.L_x_85:
[----:B------:R-:W-:Y:S01]  /*4a80*/  ULEA UR4, UR12, UR24, 0x3 ;  /* 0x000000180c047291 */ /* 0x000fe2000f8e18ff */
[----:B--2---:R-:W-:Y:S02]  /*4a90*/  SHF.L.U32 R9, R15, 0x1f, RZ ;  /* 0x0000001f0f097819 */ /* 0x004fe400000006ff */
[----:B------:R-:W-:Y:S04]  /*4aa0*/  ELECT P0, URZ, PT ;  /* 0x0000000000ff782f */ /* 0x000fe80003800000 */
[----:B------:R-:W-:Y:S02]  /*4ab0*/  PLOP3.LUT P1, PT, P1, P0, PT, 0xf2, 0x2f ;  /* 0x00000000002f781c */ /* 0x000fe40000f21e72 */
[----:B------:R-:W2:Y:S11]  /*4ac0*/  SYNCS.PHASECHK.TRANS64.TRYWAIT P2, [UR4+0x98], R9 ;  /* 0x00009809ff0075a7 */ /* 0x000eb60008041104 */
[----:B------:R-:W-:Y:S05]  /*4ad0*/  @!P1 IADD3 R8, P0, PT, R16, 0x580, RZ ;  /* 0x0000058010089810 */ /* 0x000fea0007f1e0ff */
[----:B------:R-:W-:Y:S01]  /*4ae0*/  @!P1 IMAD.X R6, RZ, RZ, R17, P0 ;  /* 0x000000ffff069224 */ /* 0x000fe200000e0611 */
[----:B--2---:R-:W-:Y:S07]  /*4af0*/  @!P2 BRA `(.L_x_86) ;  /* 0x0000003c004ca947 */ /* 0x004fee0003800000 */
.L_x_165:
[----:B------:R-:W3:Y:S01]  /*4b00*/  S2UR UR20, SR_CgaCtaId ;  /* 0x00000000001479c3 */ /* 0x000ee20000008800 */
[----:B------:R-:W-:Y:S01]  /*4b10*/  @!P1 R2UR UR7, R6 ;  /* 0x00000000060792ca */ /* 0x000fe200000e0000 */
[----:B------:R-:W-:Y:S01]  /*4b20*/  UIADD3 UR5, UPT, UPT, UR12, 0x1, URZ ;  /* 0x000000010c057890 */ /* 0x000fe2000fffe0ff */
[----:B------:R-:W-:Y:S01]  /*4b30*/  @!P1 R2UR UR6, R8 ;  /* 0x00000000080692ca */ /* 0x000fe200000e0000 */
[----:B------:R-:W-:Y:S01]  /*4b40*/  UIADD3 UR9, UPT, UPT, UR4, 0x80, URZ ;  /* 0x0000008004097890 */ /* 0x000fe2000fffe0ff */
[----:B------:R-:W-:Y:S01]  /*4b50*/  @!P1 IMAD.MOV.U32 R6, RZ, RZ, 0x2000 ;  /* 0x00002000ff069424 */ /* 0x000fe200078e00ff */
[----:B------:R-:W-:Y:S01]  /*4b60*/  UISETP.NE.AND UP0, UPT, UR5, 0x3, UPT ;  /* 0x000000030500788c */ /* 0x000fe2000bf05270 */
[----:B------:R-:W-:Y:S01]  /*4b70*/  VIADD R14, R14, 0x1 ;  /* 0x000000010e0e7836 */ /* 0x000fe20000000000 */
[----:B------:R-:W-:Y:S01]  /*4b80*/  UMOV UR22, 0x0 ;  /* 0x0000000000167882 */ /* 0x000fe20000000000 */
[----:B------:R-:W-:Y:S05]  /*4b90*/  UMOV UR23, 0x10000000 ;  /* 0x1000000000177882 */ /* 0x000fea0000000000 */
[----:B--2---:R-:W-:Y:S01]  /*4ba0*/  IMAD.U32 R9, RZ, RZ, UR7 ;  /* 0x00000007ff097e24 */ /* 0x004fe2000f8e00ff */
[----:B------:R-:W-:Y:S01]  /*4bb0*/  USEL UR7, URZ, 0x1, UP0 ;  /* 0x00000001ff077887 */ /* 0x000fe20008000000 */
[----:B------:R-:W-:Y:S01]  /*4bc0*/  IMAD.U32 R8, RZ, RZ, UR6 ;  /* 0x00000006ff087e24 */ /* 0x000fe2000f8e00ff */
[----:B------:R-:W-:Y:S02]  /*4bd0*/  USEL UR6, UR5, URZ, UP0 ;  /* 0x000000ff05067287 */ /* 0x000fe40008000000 */
[----:B------:R-:W-:Y:S01]  /*4be0*/  VOTEU.ALL UP0, P1 ;  /* 0x0000000000ff7886 */ /* 0x000fe20000800000 */
[----:B------:R-:W-:Y:S02]  /*4bf0*/  @!P1 R2UR UR19, R9 ;  /* 0x00000000091392ca */ /* 0x000fe400000e0000 */
[----:B------:R-:W-:Y:S02]  /*4c00*/  @!P1 R2UR UR18, R8 ;  /* 0x00000000081292ca */ /* 0x000fe400000e0000 */
[----:B------:R-:W-:Y:S01]  /*4c10*/  @!UP0 ULEA UR5, UR12, UR24, 0xd ;  /* 0x000000180c058291 */ /* 0x000fe2000f8e68ff */
[----:B------:R-:W-:Y:S01]  /*4c20*/  LOP3.LUT R15, R15, UR7, RZ, 0x3c, !PT ;  /* 0x000000070f0f7c12 */ /* 0x000fe2000f8e3cff */
[----:B---3--:R-:W-:Y:S02]  /*4c30*/  UPRMT UR20, UR20, 0x654, UR9 ;  /* 0x0000065414147896 */ /* 0x008fe40008000009 */
[----:B------:R-:W-:Y:S01]  /*4c40*/  @!UP0 UIADD3 UR8, UPT, UPT, UR5, 0x200, URZ ;  /* 0x0000020005088890 */ /* 0x000fe2000fffe0ff */
[----:B------:R-:W-:Y:S01]  /*4c50*/  SHF.L.U32 R0, R15, 0x1f, RZ ;  /* 0x0000001f0f007819 */ /* 0x000fe200000006ff */
[----:B------:R-:W-:Y:S01]  /*4c60*/  VOTEU.ALL UP0, P1 ;  /* 0x0000000000ff7886 */ /* 0x000fe20000800000 */
[----:B------:R-:W-:Y:S01]  /*4c70*/  UMOV UR12, UR36 ;  /* 0x00000024000c7c82 */ /* 0x000fe20008000000 */
[----:B------:R-:W-:Y:S05]  /*4c80*/  ULEA UR5, UR6, UR24, 0x3 ;  /* 0x0000001806057291 */ /* 0x000fea000f8e18ff */
[----:B------:R2:W-:Y:S01]  /*4c90*/  @!UP0 UTMALDG.3D [UR8], [UR18], desc[UR22] ;  /* 0x00001608120085b4 */ /* 0x0005e20008011000 */
[----:B------:R2:W-:Y:S01]  /*4ca0*/  @!P1 SYNCS.ARRIVE.TRANS64.RED.A0TR RZ, [UR4+0x80], R6 ;  /* 0x00008006ffff99a7 */ /* 0x0005e20008300404 */
[----:B------:R-:W-:Y:S02]  /*4cb0*/  SYNCS.ARRIVE.TRANS64.RED.A1T0 RZ, [UR20], RZ ;  /* 0x000000ffffff79a7 */ /* 0x000fe40008100414 */
[----:B------:R-:W3:Y:S02]  /*4cc0*/  SYNCS.PHASECHK.TRANS64.TRYWAIT P0, [UR5+0x98], R0 ;  /* 0x00009800ff0075a7 */ /* 0x000ee40008001105 */
[----:B--23--:R-:W-:Y:S05]  /*4cd0*/  @!P0 BRA `(.L_x_87) ;  /* 0x0000003800ec8947 */ /* 0x00cfea0003800000 */
.L_x_167:
[----:B------:R-:W3:Y:S01]  /*4ce0*/  S2UR UR12, SR_CgaCtaId ;  /* 0x00000000000c79c3 */ /* 0x000ee20000008800 */
[----:B------:R-:W-:Y:S01]  /*4cf0*/  UIADD3 UR9, UPT, UPT, UR5, 0x80, URZ ;  /* 0x0000008005097890 */ /* 0x000fe2000fffe0ff */
[----:B------:R-:W-:Y:S01]  /*4d00*/  @!P1 IADD3 R6, P0, PT, R16, 0x580, RZ ;  /* 0x0000058010069810 */ /* 0x000fe20007f1e0ff */
[----:B------:R-:W-:Y:S01]  /*4d10*/  UPLOP3.LUT UP3, UPT, UPT, UPT, UPT, 0x80, 0x8 ;  /* 0x000000000008789c */ /* 0x000fe20003f6f070 */
[----:B------:R-:W-:Y:S01]  /*4d20*/  R2UR UR23, R86 ;  /* 0x00000000561772ca */ /* 0x000fe200000e0000 */
[----:B------:R-:W-:Y:S01]  /*4d30*/  UMOV UR20, 0x0 ;  /* 0x0000000000147882 */ /* 0x000fe20000000000 */
[----:B------:R-:W-:Y:S01]  /*4d40*/  @!P1 R2UR UR7, R6 ;  /* 0x00000000060792ca */ /* 0x000fe200000e0000 */
[----:B--2---:R-:W-:Y:S01]  /*4d50*/  @!P1 IMAD.X R0, RZ, RZ, R17, P0 ;  /* 0x000000ffff009224 */ /* 0x004fe200000e0611 */
[----:B------:R-:W-:Y:S01]  /*4d60*/  UMOV UR21, 0x10000000 ;  /* 0x1000000000157882 */ /* 0x000fe20000000000 */
[----:B------:R-:W-:Y:S01]  /*4d70*/  VOTEU.ALL UP0, P1 ;  /* 0x0000000000ff7886 */ /* 0x000fe20000800000 */
[----:B------:R-:W-:Y:S02]  /*4d80*/  R2UR UR22, R87 ;  /* 0x00000000571672ca */ /* 0x000fe400000e0000 */
[----:B------:R-:W-:Y:S02]  /*4d90*/  @!P1 R2UR UR4, R0 ;  /* 0x00000000000492ca */ /* 0x000fe400000e0000 */
[----:B------:R-:W-:Y:S01]  /*4da0*/  @!UP0 UIADD3 UR10, UPT, UPT, UR10, 0x20, URZ ;  /* 0x000000200a0a8890 */ /* 0x000fe2000fffe0ff */
[C---:B------:R-:W-:Y:S02]  /*4db0*/  ISETP.NE.AND P0, PT, R14.reuse, 0x2, PT ;  /* 0x000000020e00780c */ /* 0x040fe40003f05270 */
[----:B------:R-:W-:Y:S02]  /*4dc0*/  UIADD3 UR30, UPT, UPT, UR13, UR23, URZ ;  /* 0x000000170d1e7290 */ /* 0x000fe4000fffe0ff */
[----:B------:R-:W-:Y:S01]  /*4dd0*/  IMAD.U32 R8, RZ, RZ, UR7 ;  /* 0x00000007ff087e24 */ /* 0x000fe2000f8e00ff */
[----:B------:R-:W-:Y:S02]  /*4de0*/  SEL R0, RZ, 0x1, P0 ;  /* 0x00000001ff007807 */ /* 0x000fe40000000000 */
[----:B------:R-:W-:Y:S01]  /*4df0*/  SEL R14, R14, RZ, P0 ;  /* 0x000000ff0e0e7207 */ /* 0x000fe20000000000 */
[----:B------:R-:W-:Y:S01]  /*4e00*/  UIADD3 UR25, UPT, UPT, UR14, UR22, URZ ;  /* 0x000000160e197290 */ /* 0x000fe2000fffe0ff */
[----:B------:R-:W-:Y:S01]  /*4e10*/  @!P1 R2UR UR18, R8 ;  /* 0x00000000081292ca */ /* 0x000fe200000e0000 */
[----:B------:R-:W-:Y:S01]  /*4e20*/  IMAD.U32 R9, RZ, RZ, UR4 ;  /* 0x00000004ff097e24 */ /* 0x000fe2000f8e00ff */
[----:B------:R-:W-:Y:S01]  /*4e30*/  @!UP0 ULEA UR4, UR6, UR24, 0xd ;  /* 0x0000001806048291 */ /* 0x000fe2000f8e68ff */
[----:B------:R-:W-:Y:S03]  /*4e40*/  LOP3.LUT R13, R13, R0, RZ, 0x3c, !PT ;  /* 0x000000000d0d7212 */ /* 0x000fe600078e3cff */
[----:B------:R-:W-:Y:S01]  /*4e50*/  @!P1 R2UR UR19, R9 ;  /* 0x00000000091392ca */ /* 0x000fe200000e0000 */
[----:B------:R-:W-:Y:S02]  /*4e60*/  @!UP0 UIADD3 UR8, UPT, UPT, UR4, 0x200, URZ ;  /* 0x0000020004088890 */ /* 0x000fe4000fffe0ff */
[----:B---3--:R-:W-:Y:S01]  /*4e70*/  UPRMT UR4, UR12, 0x654, UR9 ;  /* 0x000006540c047896 */ /* 0x008fe20008000009 */
[----:B------:R-:W-:Y:S02]  /*4e80*/  VOTEU.ALL UP0, P1 ;  /* 0x0000000000ff7886 */ /* 0x000fe40000800000 */
[----:B------:R-:W-:Y:S01]  /*4e90*/  UMOV UR12, UR36 ;  /* 0x00000024000c7c82 */ /* 0x000fe20008000000 */
[----:B------:R-:W-:Y:S06]  /*4ea0*/  UMOV UR36, UR26 ;  /* 0x0000001a00247c82 */ /* 0x000fec0008000000 */
[----:B------:R2:W-:Y:S01]  /*4eb0*/  @!UP0 UTMALDG.3D [UR8], [UR18], desc[UR20] ;  /* 0x00001408120085b4 */ /* 0x0005e20008011000 */
[----:B------:R4:W-:Y:S01]  /*4ec0*/  @!P1 SYNCS.ARRIVE.TRANS64.RED.A0TR RZ, [UR5+0x80], R7 ;  /* 0x00008007ffff99a7 */ /* 0x0009e20008300405 */
[----:B------:R-:W-:Y:S01]  /*4ed0*/  SYNCS.ARRIVE.TRANS64.RED.A1T0 RZ, [UR4], RZ ;  /* 0x000000ffffff79a7 */ /* 0x000fe20008100404 */
[----:B------:R-:W-:Y:S04]  /*4ee0*/  UIADD3 UR4, UPT, UPT, UR6, 0x1, URZ ;  /* 0x0000000106047890 */ /* 0x000fe8000fffe0ff */
[----:B------:R-:W-:Y:S04]  /*4ef0*/  UISETP.NE.AND UP0, UPT, UR4, 0x3, UPT ;  /* 0x000000030400788c */ /* 0x000fe8000bf05270 */
[----:B------:R-:W-:Y:S06]  /*4f00*/  USEL UR5, URZ, 0x1, UP0 ;  /* 0x00000001ff057887 */ /* 0x000fec0008000000 */
[----:B------:R-:W-:Y:S01]  /*4f10*/  LOP3.LUT R15, R15, UR5, RZ, 0x3c, !PT ;  /* 0x000000050f0f7c12 */ /* 0x000fe2000f8e3cff */
[----:B--2---:R-:W-:Y:S01]  /*4f20*/  USEL UR12, UR4, URZ, UP0 ;  /* 0x000000ff040c7287 */ /* 0x004fe20008000000 */
[----:B------:R-:W-:Y:S11]  /*4f30*/  BRA.U UP1, `(.L_x_88) ;  /* 0xfffffff101e87547 */ /* 0x000ff6000b83ffff */
[----:B------:R-:W-:Y:S01]  /*4f40*/  UIADD3 UR24, UPT, UPT, UR24, 0x98, URZ ;  /* 0x0000009818187890 */ /* 0x000fe2000fffe0ff */
[----:B------:R-:W-:-:S03]  /*4f50*/  SHF.L.U32 R3, R15, 0x1f, RZ ;  /* 0x0000001f0f037819 */ /* 0x000fc600000006ff */
[----:B------:R-:W-:-:S09]  /*4f60*/  ULEA UR4, UR12, UR24, 0x3 ;  /* 0x000000180c047291 */ /* 0x000fd2000f8e18ff */
[----:B------:R-:W2:Y:S02]  /*4f70*/  SYNCS.PHASECHK.TRANS64.TRYWAIT P0, [UR4], R3 ;  /* 0x00000003ff0075a7 */ /* 0x000ea40008001104 */
[----:B--2---:R-:W-:Y:S05]  /*4f80*/  @!P0 BRA `(.L_x_89) ;  /* 0x0000003800588947 */ /* 0x004fea0003800000 */
.L_x_169:
[----:B------:R-:W-:-:S04]  /*4f90*/  UIADD3 UR4, UPT, UPT, UR12, 0x1, URZ ;  /* 0x000000010c047890 */ /* 0x000fc8000fffe0ff */
[----:B------:R-:W-:-:S04]  /*4fa0*/  UISETP.NE.AND UP0, UPT, UR4, 0x3, UPT ;  /* 0x000000030400788c */ /* 0x000fc8000bf05270 */
[----:B------:R-:W-:Y:S02]  /*4fb0*/  USEL UR6, URZ, 0x1, UP0 ;  /* 0x00000001ff067887 */ /* 0x000fe40008000000 */
[----:B------:R-:W-:-:S04]  /*4fc0*/  USEL UR4, UR4, URZ, UP0 ;  /* 0x000000ff04047287 */ /* 0x000fc80008000000 */
[----:B------:R-:W-:Y:S01]  /*4fd0*/  ULEA UR5, UR4, UR24, 0x3 ;  /* 0x0000001804057291 */ /* 0x000fe2000f8e18ff */
[----:B------:R-:W-:-:S04]  /*4fe0*/  LOP3.LUT R15, R15, UR6, RZ, 0x3c, !PT ;  /* 0x000000060f0f7c12 */ /* 0x000fc8000f8e3cff */
[----:B--2---:R-:W-:-:S04]  /*4ff0*/  SHF.L.U32 R3, R15, 0x1f, RZ ;  /* 0x0000001f0f037819 */ /* 0x004fc800000006ff */
[----:B------:R-:W2:Y:S02]  /*5000*/  SYNCS.PHASECHK.TRANS64.TRYWAIT P0, [UR5], R3 ;  /* 0x00000003ff0075a7 */ /* 0x000ea40008001105 */
[----:B--2---:R-:W-:Y:S05]  /*5010*/  @!P0 BRA `(.L_x_90) ;  /* 0x00000038004c8947 */ /* 0x004fea0003800000 */
.L_x_171:
[----:B------:R-:W-:-:S04]  /*5020*/  UIADD3 UR4, UPT, UPT, UR4, 0x1, URZ ;  /* 0x0000000104047890 */ /* 0x000fc8000fffe0ff */
[----:B------:R-:W-:-:S04]  /*5030*/  UISETP.NE.AND UP0, UPT, UR4, 0x3, UPT ;  /* 0x000000030400788c */ /* 0x000fc8000bf05270 */
[----:B------:R-:W-:Y:S02]  /*5040*/  USEL UR5, URZ, 0x1, UP0 ;  /* 0x00000001ff057887 */ /* 0x000fe40008000000 */
[----:B------:R-:W-:-:S04]  /*5050*/  USEL UR4, UR4, URZ, UP0 ;  /* 0x000000ff04047287 */ /* 0x000fc80008000000 */
[----:B------:R-:W-:Y:S01]  /*5060*/  ULEA UR4, UR4, UR24, 0x3 ;  /* 0x0000001804047291 */ /* 0x000fe2000f8e18ff */
[----:B--2---:R-:W-:-:S04]  /*5070*/  LOP3.LUT R3, R15, UR5, RZ, 0x3c, !PT ;  /* 0x000000050f037c12 */ /* 0x004fc8000f8e3cff */
[----:B------:R-:W-:Y:S01]  /*5080*/  SHF.L.U32 R3, R3, 0x1f, RZ ;  /* 0x0000001f03037819 */ /* 0x000fe200000006ff */
[----:B------:R-:W-:-:S07]  /*5090*/  IMAD.U32 R0, RZ, RZ, UR4 ;  /* 0x00000004ff007e24 */ /* 0x000fce000f8e00ff */
.L_x_91:
[----:B--2---:R2:W3:Y:S02]  /*50a0*/  SYNCS.PHASECHK.TRANS64.TRYWAIT P0, [R0+URZ], R3 ;  /* 0x00000003000075a7 */ /* 0x0044e400080011ff */
[----:B---3--:R-:W-:Y:S05]  /*50b0*/  @!P0 NANOSLEEP.SYNCS 0x989680 ;  /* 0x009896800000895d */ /* 0x008fea0003900000 */
[----:B------:R-:W3:Y:S02]  /*50c0*/  @!P0 SYNCS.PHASECHK.TRANS64 P0, [R0+URZ], R3 ;  /* 0x00000003000085a7 */ /* 0x000ee400080010ff */
[----:B-1-3--:R-:W-:Y:S05]  /*50d0*/  @P0 EXIT ;  /* 0x000000000000094d */ /* 0x00afea0003800000 */
[----:B------:R-:W-:Y:S05]  /*50e0*/  BRA `(.L_x_91) ;  /* 0xfffffffc00ec7947 */ /* 0x000fea000383ffff */
.L_x_79:
[----:B------:R-:W-:-:S06]  /*50f0*/  UISETP.GE.AND UP0, UPT, UR22, 0x4, UPT ;  /* 0x000000041600788c */ /* 0x000fcc000bf06270 */
[----:B------:R-:W-:-:S13]  /*5100*/  PLOP3.LUT P0, PT, PT, PT, UP0, 0x80, 0x8 ;  /* 0x000000000008781c */ /* 0x000fda0003f0f008 */
[----:B------:R-:W-:Y:S05]  /*5110*/  @!P0 EXIT ;  /* 0x000000000000894d */ /* 0x000fea0003800000 */
[----:B------:R-:W1:Y:S08]  /*5120*/  S2UR UR4, SR_CgaCtaId ;  /* 0x00000000000479c3 */ /* 0x000e700000008800 */
[----:B------:R-:W-:Y:S01]  /*5130*/  BAR.SYNC.DEFER_BLOCKING 0x6, 0xa0 ;  /* 0x0182800000007b1d */ /* 0x000fe20000010000 */
[C---:B------:R-:W-:Y:S01]  /*5140*/  IMAD.SHL.U32 R3, R91.reuse, 0x20, RZ ;  /* 0x000000205b037824 */ /* 0x040fe200078e00ff */
[C---:B------:R-:W-:Y:S01]  /*5150*/  LOP3.LUT R92, R91.reuse, 0x2, RZ, 0xc0, !PT ;  /* 0x000000025b5c7812 */ /* 0x040fe200078ec0ff */
[C---:B------:R-:W-:Y:S01]  /*5160*/  IMAD.SHL.U32 R96, R91.reuse, 0x4, RZ ;  /* 0x000000045b607824 */ /* 0x040fe200078e00ff */
[C---:B------:R-:W-:Y:S01]  /*5170*/  LOP3.LUT R97, R91.reuse, 0x60, RZ, 0xc0, !PT ;  /* 0x000000605b617812 */ /* 0x040fe200078ec0ff */
[----:B------:R-:W-:Y:S01]  /*5180*/  IMAD.U32 R37, R91, 0x10000, RZ ;  /* 0x000100005b257824 */ /* 0x000fe200078e00ff */
[----:B------:R-:W-:-:S02]  /*5190*/  UMOV UR47, 0x400 ;  /* 0x00000400002f7882 */ /* 0x000fc40000000000 */
[----:B------:R-:W2:Y:S01]  /*51a0*/  LDC.64 R78, c[0x0][0x8b0] ;  /* 0x00022c00ff4e7b82 */ /* 0x000ea20000000a00 */
[----:B------:R-:W-:Y:S01]  /*51b0*/  LOP3.LUT R5, R3, 0xc0, RZ, 0xc0, !PT ;  /* 0x000000c003057812 */ /* 0x000fe200078ec0ff */
[----:B------:R-:W-:Y:S01]  /*51c0*/  HFMA2 R36, -RZ, RZ, 0, 0 ;  /* 0x00000000ff247431 */ /* 0x000fe200000001ff */
[----:B------:R-:W-:Y:S01]  /*51d0*/  LOP3.LUT R91, R91, 0x4, RZ, 0xc0, !PT ;  /* 0x000000045b5b7812 */ /* 0x000fe200078ec0ff */
[----:B------:R-:W-:Y:S01]  /*51e0*/  IMAD.MOV.U32 R94, RZ, RZ, RZ ;  /* 0x000000ffff5e7224 */ /* 0x000fe200078e00ff */
[----:B------:R-:W-:Y:S01]  /*51f0*/  LOP3.LUT R96, R5, 0x18, R96, 0xf8, !PT ;  /* 0x0000001805607812 */ /* 0x000fe200078ef860 */
[----:B------:R-:W-:Y:S01]  /*5200*/  IMAD.MOV.U32 R90, RZ, RZ, RZ ;  /* 0x000000ffff5a7224 */ /* 0x000fe200078e00ff */
[----:B------:R-:W-:Y:S01]  /*5210*/  LOP3.LUT R37, R37, 0x600000, RZ, 0xc0, !PT ;  /* 0x0060000025257812 */ /* 0x000fe200078ec0ff */
[----:B------:R-:W3:Y:S01]  /*5220*/  LDC.64 R76, c[0x0][0x8a8] ;  /* 0x00022a00ff4c7b82 */ /* 0x000ee20000000a00 */
[----:B------:R-:W-:Y:S01]  /*5230*/  IADD3 R95, PT, PT, -R91, 0x2, RZ ;  /* 0x000000025b5f7810 */ /* 0x000fe20007ffe1ff */
[----:B------:R-:W-:Y:S01]  /*5240*/  IMAD.MOV R92, RZ, RZ, -R92 ;  /* 0x000000ffff5c7224 */ /* 0x000fe200078e0a5c */
[----:B------:R-:W-:Y:S01]  /*5250*/  LOP3.LUT R96, R96, 0xf20, R3, 0xf8, !PT ;  /* 0x00000f2060607812 */ /* 0x000fe200078ef803 */
[----:B------:R-:W4:Y:S01]  /*5260*/  LDCU UR62, c[0x0][0x370] ;  /* 0x00006e00ff3e77ac */ /* 0x000f220008000800 */
[----:B------:R-:W-:Y:S01]  /*5270*/  MOV R93, RZ ;  /* 0x000000ff005d7202 */ /* 0x000fe20000000f00 */
[----:B------:R-:W-:Y:S01]  /*5280*/  IMAD.SHL.U32 R95, R95, 0x10, RZ ;  /* 0x000000105f5f7824 */ /* 0x000fe200078e00ff */
[----:B------:R-:W-:Y:S01]  /*5290*/  IADD3 R91, PT, PT, -R91, RZ, RZ ;  /* 0x000000ff5b5b7210 */ /* 0x000fe20007ffe1ff */
[----:B-1----:R-:W-:Y:S01]  /*52a0*/  ULEA UR47, UR4, UR47, 0x18 ;  /* 0x0000002f042f7291 */ /* 0x002fe2000f8ec0ff */
[----:B------:R-:W1:Y:S01]  /*52b0*/  LDCU.64 UR4, c[0x0][0x890] ;  /* 0x00011200ff0477ac */ /* 0x000e620008000a00 */
[----:B------:R-:W-:Y:S01]  /*52c0*/  UMOV UR54, 0x1 ;  /* 0x0000000100367882 */ /* 0x000fe20000000000 */
[----:B------:R-:W-:Y:S01]  /*52d0*/  UMOV UR46, URZ ;  /* 0x000000ff002e7c82 */ /* 0x000fe20008000000 */
[----:B------:R-:W2:Y:S05]  /*52e0*/  LDCU UR41, c[0x0][0xb0c] ;  /* 0x00016180ff2977ac */ /* 0x000eaa0008000800 */
[----:B------:R-:W4:Y:S01]  /*52f0*/  LDS R0, [UR47+0x170] ;  /* 0x0001702fff007984 */ /* 0x000f220008000800 */
[----:B------:R-:W2:Y:S01]  /*5300*/  LDCU UR39, c[0x0][0xb30] ;  /* 0x00016600ff2777ac */ /* 0x000ea20008000800 */
[----:B------:R-:W2:Y:S01]  /*5310*/  LDCU.64 UR60, c[0x0][0x888] ;  /* 0x00011100ff3c77ac */ /* 0x000ea20008000a00 */
[----:B-1----:R-:W-:Y:S01]  /*5320*/  IMAD.U32 R99, RZ, RZ, UR4 ;  /* 0x00000004ff637e24 */ /* 0x002fe2000f8e00ff */
[----:B------:R-:W-:Y:S01]  /*5330*/  UIADD3 UR4, UPT, UPT, UR47, 0x200, URZ ;  /* 0x000002002f047890 */ /* 0x000fe2000fffe0ff */
[----:B------:R-:W-:Y:S01]  /*5340*/  IMAD.U32 R98, RZ, RZ, UR5 ;  /* 0x00000005ff627e24 */ /* 0x000fe2000f8e00ff */
[----:B------:R-:W1:Y:S04]  /*5350*/  LDCU.64 UR42, c[0x0][0xb28] ;  /* 0x00016500ff2a77ac */ /* 0x000e680008000a00 */
[----:B------:R-:W-:Y:S01]  /*5360*/  LEA R96, R96, UR4, 0x1 ;  /* 0x0000000460607c11 */ /* 0x000fe2000f8e08ff */
[----:B------:R-:W1:Y:S01]  /*5370*/  LDCU.128 UR56, c[0x0][0xb10] ;  /* 0x00016200ff3877ac */ /* 0x000e620008000c00 */
[----:B------:R-:W1:Y:S01]  /*5380*/  LDCU UR55, c[0x0][0x374] ;  /* 0x00006e80ff3777ac */ /* 0x000e620008000800 */
[----:B------:R-:W-:Y:S01]  /*5390*/  UMOV UR53, URZ ;  /* 0x000000ff00357c82 */ /* 0x000fe20008000000 */
[----:B------:R-:W-:Y:S01]  /*53a0*/  UMOV UR52, URZ ;  /* 0x000000ff00347c82 */ /* 0x000fe20008000000 */
[----:B----4-:R-:W-:Y:S01]  /*53b0*/  IADD3 R37, PT, PT, R0, R37, RZ ;  /* 0x0000002500257210 */ /* 0x010fe20007ffe0ff */
[----:B-123--:R-:W-:-:S07]  /*53c0*/  IMAD.U32 R0, RZ, RZ, UR4 ;  /* 0x00000004ff007e24 */ /* 0x00efce000f8e00ff */
.L_x_122:
[C---:B------:R-:W-:Y:S02]  /*53d0*/  LEA R3, R90.reuse, UR47, 0x3 ;  /* 0x0000002f5a037c11 */ /* 0x040fe4000f8e18ff */
[----:B------:R-:W-:Y:S02]  /*53e0*/  SHF.L.U32 R0, R93, 0x1f, RZ ;  /* 0x0000001f5d007819 */ /* 0x000fe400000006ff */
[----:B------:R-:W-:Y:S02]  /*53f0*/  LEA R5, R90, UR47, 0x4 ;  /* 0x0000002f5a057c11 */ /* 0x000fe4000f8e20ff */
[----:B-1----:R-:W1:Y:S02]  /*5400*/  SYNCS.PHASECHK.TRANS64.TRYWAIT P0, [R3+URZ+0xc0], R0 ;  /* 0x0000c000030075a7 */ /* 0x002e6400080011ff */
[----:B-1----:R-:W-:Y:S05]  /*5410*/  @!P0 BRA `(.L_x_92) ;  /* 0x0000003400648947 */ /* 0x002fea0003800000 */
.L_x_172:
        /* <DEDUP_REMOVED lines=8> */
[----:B--2---:R-:W-:Y:S11]  /*54a0*/  LOP3.LUT P0, RZ, R6, 0x1, RZ, 0xc0, !PT ;  /* 0x0000000106ff7812 */ /* 0x004ff6000780c0ff */
[----:B------:R-:W-:Y:S02]  /*54b0*/  @!UPT UIADD3 URZ, UPT, UPT, URZ, URZ, URZ ;  /* 0x000000fffffff290 */ /* 0x000fe4000fffe0ff */
[----:B---3--:R-:W-:Y:S01]  /*54c0*/  VOTEU.ANY UP1, P0 ;  /* 0x0000000000ff7886 */ /* 0x008fe20000020100 */
[----:B------:R-:W-:Y:S01]  /*54d0*/  PLOP3.LUT P0, PT, PT, PT, UP1, 0x80, 0x8 ;  /* 0x000000000008781c */ /* 0x000fe20003f0f018 */
[----:B------:R-:W-:Y:S06]  /*54e0*/  UP2UR UR4, UPR, URZ, 0x2 ;  /* 0x00000002ff047883 */ /* 0x000fec0008000000 */
[----:B------:R-:W-:Y:S06]  /*54f0*/  IMAD.U32 R100, RZ, RZ, UR4 ;  /* 0x00000004ff647e24 */ /* 0x000fec000f8e00ff */
[----:B-1----:R-:W-:Y:S02]  /*5500*/  @P0 SHF.R.U32.HI R0, RZ, 0x10, R5 ;  /* 0x00000010ff000819 */ /* 0x002fe40000011605 */
        /* <DEDUP_REMOVED lines=12> */
[----:B------:R-:W2:Y:S01]  /*55d0*/  LDCU UR12, c[0x0][0xb20] ;  /* 0x00016400ff0c77ac */ /* 0x000ea20008000800 */
[----:B------:R-:W-:Y:S02]  /*55e0*/  UIMAD.WIDE.U32 UR4, UR55, UR59, URZ ;  /* 0x0000003b370472a5 */ /* 0x000fe4000f8e00ff */
[----:B------:R-:W-:Y:S02]  /*55f0*/  UIMAD.WIDE.U32 UR6, UR62, UR56, URZ ;  /* 0x000000383e0672a5 */ /* 0x000fe4000f8e00ff */
[----:B------:R-:W-:Y:S02]  /*5600*/  UISETP.NE.AND UP0, UPT, UR58, 0x1, UPT ;  /* 0x000000013a00788c */ /* 0x000fe4000bf05270 */
[----:B------:R-:W-:Y:S02]  /*5610*/  UIMAD.WIDE.U32 UR8, UR37, UR59, URZ ;  /* 0x0000003b250872a5 */ /* 0x000fe4000f8e00ff */
[----:B------:R-:W-:Y:S02]  /*5620*/  UIMAD.WIDE.U32 UR10, UR38, UR56, URZ ;  /* 0x00000038260a72a5 */ /* 0x000fe4000f8e00ff */
[----:B------:R-:W-:Y:S02]  /*5630*/  UISETP.NE.AND UP1, UPT, UR41, 0x1, UPT ;  /* 0x000000012900788c */ /* 0x000fe4000bf25270 */
[----:B------:R-:W-:Y:S01]  /*5640*/  UISETP.NE.AND UP2, UPT, UR40, 0x1, UPT ;  /* 0x000000012800788c */ /* 0x000fe2000bf45270 */
[----:B------:R-:W-:Y:S02]  /*5650*/  UMOV UR4, UR5 ;  /* 0x0000000500047c82 */ /* 0x000fe40008000000 */
[----:B--2---:R-:W-:Y:S03]  /*5660*/  USHF.R.U32.HI UR5, URZ, UR12, UR4 ;  /* 0x0000000cff057299 */ /* 0x004fe60008011604 */
[----:B------:R-:W-:Y:S02]  /*5670*/  UMOV UR4, UR7 ;  /* 0x0000000700047c82 */ /* 0x000fe40008000000 */
[----:B------:R-:W-:Y:S02]  /*5680*/  USHF.R.U32.HI UR7, URZ, UR57, UR4 ;  /* 0x00000039ff077299 */ /* 0x000fe40008011604 */
[----:B------:R-:W-:Y:S02]  /*5690*/  USEL UR4, UR55, UR5, !UP0 ;  /* 0x0000000537047287 */ /* 0x000fe4000c000000 */
[----:B------:R-:W-:Y:S01]  /*56a0*/  USEL UR7, UR62, UR7, !UP1 ;  /* 0x000000073e077287 */ /* 0x000fe2000c800000 */
[----:B------:R-:W-:Y:S01]  /*56b0*/  UMOV UR5, UR9 ;  /* 0x0000000900057c82 */ /* 0x000fe20008000000 */
[----:B------:R-:W-:Y:S02]  /*56c0*/  UIMAD.WIDE.U32 UR8, UR4, UR42, URZ ;  /* 0x0000002a040872a5 */ /* 0x000fe4000f8e00ff */
[----:B------:R-:W-:Y:S03]  /*56d0*/  USHF.R.U32.HI UR6, URZ, UR12, UR5 ;  /* 0x0000000cff067299 */ /* 0x000fe60008011605 */
[----:B------:R-:W-:Y:S01]  /*56e0*/  UMOV UR5, UR11 ;  /* 0x0000000b00057c82 */ /* 0x000fe20008000000 */
[----:B------:R-:W-:Y:S02]  /*56f0*/  UIMAD.WIDE.U32 UR10, UR7, UR42, URZ ;  /* 0x0000002a070a72a5 */ /* 0x000fe4000f8e00ff */
[----:B------:R-:W-:Y:S02]  /*5700*/  USHF.R.U32.HI UR12, URZ, UR57, UR5 ;  /* 0x00000039ff0c7299 */ /* 0x000fe40008011605 */
[----:B------:R-:W-:Y:S01]  /*5710*/  USEL UR6, UR37, UR6, !UP0 ;  /* 0x0000000625067287 */ /* 0x000fe2000c000000 */
[----:B------:R-:W-:Y:S02]  /*5720*/  UMOV UR5, UR9 ;  /* 0x0000000900057c82 */ /* 0x000fe40008000000 */
[----:B------:R-:W-:Y:S01]  /*5730*/  UMOV UR10, UR11 ;  /* 0x0000000b000a7c82 */ /* 0x000fe20008000000 */
[----:B------:R-:W-:Y:S02]  /*5740*/  @UP2 USHF.R.U32.HI UR4, URZ, UR43, UR5 ;  /* 0x0000002bff042299 */ /* 0x000fe40008011605 */
[----:B------:R-:W-:Y:S02]  /*5750*/  @UP2 USHF.R.U32.HI UR7, URZ, UR43, UR10 ;  /* 0x0000002bff072299 */ /* 0x000fe4000801160a */
[----:B------:R-:W-:Y:S02]  /*5760*/  UIMAD UR4, UR40, UR4, URZ ;  /* 0x00000004280472a4 */ /* 0x000fe4000f8e02ff */
[----:B------:R-:W-:Y:S02]  /*5770*/  UIMAD.WIDE.U32 UR10, UR6, UR42, URZ ;  /* 0x0000002a060a72a5 */ /* 0x000fe4000f8e00ff */
[----:B------:R-:W-:Y:S02]  /*5780*/  USEL UR5, UR38, UR12, !UP1 ;  /* 0x0000000c26057287 */ /* 0x000fe4000c800000 */
[----:B------:R-:W-:Y:S02]  /*5790*/  UIMAD UR8, UR40, UR7, URZ ;  /* 0x00000007280872a4 */ /* 0x000fe4000f8e02ff */
[----:B------:R-:W-:Y:S03]  /*57a0*/  UISETP.GE.AND UP0, UPT, UR6, UR4, UPT ;  /* 0x000000040600728c */ /* 0x000fe6000bf06270 */
[----:B------:R-:W-:Y:S01]  /*57b0*/  UMOV UR4, UR11 ;  /* 0x0000000b00047c82 */ /* 0x000fe20008000000 */
[----:B------:R-:W-:Y:S02]  /*57c0*/  UISETP.GE.OR UP0, UPT, UR5, UR8, UP0 ;  /* 0x000000080500728c */ /* 0x000fe40008706670 */
[----:B------:R-:W-:Y:S02]  /*57d0*/  USHF.R.U32.HI UR4, URZ, UR43, UR4 ;  /* 0x0000002bff047299 */ /* 0x000fe40008011604 */
[----:B------:R-:W-:Y:S02]  /*57e0*/  UIMAD.WIDE.U32 UR8, UR5, UR42, URZ ;  /* 0x0000002a050872a5 */ /* 0x000fe4000f8e00ff */
[----:B------:R-:W-:Y:S02]  /*57f0*/  USEL UR11, UR6, UR4, !UP2 ;  /* 0x00000004060b7287 */ /* 0x000fe4000d000000 */
[----:B------:R-:W-:Y:S02]  /*5800*/  UIADD3 UR8, UPT, UPT, -UR5, URZ, URZ ;  /* 0x000000ff05087290 */ /* 0x000fe4000fffe1ff */
[----:B------:R-:W-:Y:S01]  /*5810*/  UIADD3 UR10, UPT, UPT, -UR11, URZ, URZ ;  /* 0x000000ff0b0a7290 */ /* 0x000fe2000fffe1ff */
[----:B------:R-:W-:Y:S01]  /*5820*/  @!UP0 UMOV UR4, UR9 ;  /* 0x0000000900048c82 */ /* 0x000fe20008000000 */
[----:B------:R-:W-:Y:S02]  /*5830*/  UIADD3 UR9, UPT, UPT, -UR6, URZ, URZ ;  /* 0x000000ff06097290 */ /* 0x000fe4000fffe1ff */
[----:B------:R-:W-:Y:S02]  /*5840*/  @!UP0 USHF.R.U32.HI UR4, URZ, UR43, UR4 ;  /* 0x0000002bff048299 */ /* 0x000fe40008011604 */
[----:B------:R-:W-:Y:S02]  /*5850*/  UIMAD UR10, UR40, UR10, UR6 ;  /* 0x0000000a280a72a4 */ /* 0x000fe4000f8e0206 */
[----:B------:R-:W-:Y:S04]  /*5860*/  @!UP0 USEL UR4, UR5, UR4, !UP2 ;  /* 0x0000000405048287 */ /* 0x000fe8000d000000 */
[----:B------:R-:W-:Y:S02]  /*5870*/  @!UP0 UIMAD UR10, UR7, UR10, UR4 ;  /* 0x0000000a070a82a4 */ /* 0x000fe4000f8e0204 */
[----:B------:R-:W-:Y:S02]  /*5880*/  @!UP0 UIADD3 UR11, UPT, UPT, UR11, -UR4, URZ ;  /* 0x800000040b0b8290 */ /* 0x000fe4000fffe0ff */
[----:B------:R-:W-:Y:S02]  /*5890*/  UIMAD UR7, UR41, UR8, UR38 ;  /* 0x00000008290772a4 */ /* 0x000fe4000f8e0226 */
[----:B------:R-:W-:Y:S02]  /*58a0*/  @!UP0 UIMAD UR6, UR11, UR40, UR5 ;  /* 0x000000280b0682a4 */ /* 0x000fe4000f8e0205 */
[----:B------:R-:W-:Y:S01]  /*58b0*/  UIMAD UR4, UR58, UR9, UR37 ;  /* 0x000000093a0472a4 */ /* 0x000fe2000f8e0225 */
[----:B------:R-:W-:Y:S02]  /*58c0*/  @!UP0 UMOV UR5, UR10 ;  /* 0x0000000a00058c82 */ /* 0x000fe40008000000 */
[----:B------:R-:W-:Y:S02]  /*58d0*/  UIMAD UR38, UR5, UR41, UR7 ;  /* 0x00000029052672a4 */ /* 0x000fe4000f8e0207 */
[----:B------:R-:W-:Y:S11]  /*58e0*/  UIMAD UR37, UR6, UR58, UR4 ;  /* 0x0000003a062572a4 */ /* 0x000ff6000f8e0204 */
[----:B------:R-:W-:Y:S01]  /*58f0*/  @!UPT UIADD3 URZ, UPT, UPT, URZ, URZ, URZ ;  /* 0x000000fffffff290 */ /* 0x000fe2000fffe0ff */
.L_x_93:
[----:B------:R-:W-:Y:S01]  /*5900*/  UISETP.NE.AND UP0, UPT, UR39, 0x1, UPT ;  /* 0x000000012700788c */ /* 0x000fe2000bf05270 */
[----:B------:R-:W-:Y:S01]  /*5910*/  IADD3 R90, PT, PT, R90, 0x1, RZ ;  /* 0x000000015a5a7810 */ /* 0x000fe20007ffe0ff */
[----:B------:R-:W-:Y:S02]  /*5920*/  UIADD3 UR11, UPT, UPT, UR47, 0x200, URZ ;  /* 0x000002002f0b7890 */ /* 0x000fe4000fffe0ff */
[----:B------:R-:W-:Y:S02]  /*5930*/  USHF.L.U32 UR50, UR25, 0x7, URZ ;  /* 0x0000000719327899 */ /* 0x000fe400080006ff */
[----:B------:R-:W-:Y:S05]  /*5940*/  USHF.L.U32 UR49, UR30, 0x6, URZ ;  /* 0x000000061e317899 */ /* 0x000fea00080006ff */
[----:B------:R-:W2:Y:S01]  /*5950*/  @!UP0 LDCU.128 UR12, c[0x0][0xb10] ;  /* 0x00016200ff0c87ac */ /* 0x000ea20008000c00 */
[----:B------:R-:W3:Y:S01]  /*5960*/  @!UP0 LDCU UR5, c[0x0][0xb0c] ;  /* 0x00016180ff0587ac */ /* 0x000ee20008000800 */
[----:B------:R-:W4:Y:S01]  /*5970*/  @!UP0 LDCU UR10, c[0x0][0xb20] ;  /* 0x00016400ff0a87ac */ /* 0x000f220008000800 */
[----:B--2---:R-:W-:Y:S02]  /*5980*/  UIMAD.WIDE.U32 UR8, UR38, UR12, URZ ;  /* 0x0000000c260872a5 */ /* 0x004fe4000f8e00ff */
[----:B------:R-:W-:Y:S02]  /*5990*/  UIMAD.WIDE.U32 UR6, UR37, UR15, URZ ;  /* 0x0000000f250672a5 */ /* 0x000fe4000f8e00ff */
[----:B------:R-:W-:Y:S03]  /*59a0*/  @!UP0 UISETP.NE.AND UP1, UPT, UR14, 0x1, UPT ;  /* 0x000000010e00888c */ /* 0x000fe6000bf25270 */
[----:B------:R-:W-:Y:S01]  /*59b0*/  @!UP0 UMOV UR4, UR9 ;  /* 0x0000000900048c82 */ /* 0x000fe20008000000 */
[----:B---3--:R-:W-:Y:S02]  /*59c0*/  @!UP0 UISETP.NE.AND UP2, UPT, UR5, 0x1, UPT ;  /* 0x000000010500888c */ /* 0x008fe4000bf45270 */
[----:B------:R-:W-:Y:S01]  /*59d0*/  @!UP0 USHF.R.U32.HI UR4, URZ, UR13, UR4 ;  /* 0x0000000dff048299 */ /* 0x000fe20008011604 */
[----:B------:R-:W-:Y:S02]  /*59e0*/  @!UP0 UMOV UR6, UR7 ;  /* 0x0000000700068c82 */ /* 0x000fe40008000000 */
[----:B----4-:R-:W-:Y:S02]  /*59f0*/  @!UP0 USHF.R.U32.HI UR6, URZ, UR10, UR6 ;  /* 0x0000000aff068299 */ /* 0x010fe40008011606 */
[----:B------:R-:W-:Y:S02]  /*5a00*/  @!UP0 USEL UR7, UR38, UR4, !UP2 ;  /* 0x0000000426078287 */ /* 0x000fe4000d000000 */
[----:B------:R-:W-:Y:S04]  /*5a10*/  @!UP0 USEL UR6, UR37, UR6, !UP1 ;  /* 0x0000000625068287 */ /* 0x000fe8000c800000 */
[----:B------:R-:W-:Y:S02]  /*5a20*/  @!UP0 UIADD3 UR4, UPT, UPT, -UR7, UR6, URZ ;  /* 0x0000000607048290 */ /* 0x000fe4000fffe1ff */
[----:B------:R-:W-:Y:S02]  /*5a30*/  @!UP0 UIADD3 UR6, UPT, UPT, UR7, -UR6, URZ ;  /* 0x8000000607068290 */ /* 0x000fe4000fffe0ff */
[----:B------:R-:W-:Y:S02]  /*5a40*/  @!UP0 UIMAD UR38, UR4, UR5, UR38 ;  /* 0x00000005042682a4 */ /* 0x000fe4000f8e0226 */
[----:B------:R-:W-:Y:S02]  /*5a50*/  @!UP0 UIMAD UR37, UR6, UR14, UR37 ;  /* 0x0000000e062582a4 */ /* 0x000fe4000f8e0225 */
[----:B------:R-:W-:Y:S09]  /*5a60*/  ULOP3.LUT UP0, URZ, UR11, 0x1b0, URZ, 0xc0, !UPT ;  /* 0x000001b00bff7892 */ /* 0x000ff2000f80c0ff */
[----:B------:R-:W-:Y:S05]  /*5a70*/  BRA.U !UP0, `(.L_x_94) ;  /* 0x00000001087c7547 */ /* 0x000fea000b800000 */
[----:B------:R-:W2:Y:S01]  /*5a80*/  LDCU.64 UR8, c[0x4][0x80] ;  /* 0x01001000ff0877ac */ /* 0x000ea20008000a00 */
[----:B------:R-:W-:Y:S01]  /*5a90*/  MOV R2, 0x0 ;  /* 0x0000000000027802 */ /* 0x000fe20000000f00 */
[----:B------:R-:W-:Y:S02]  /*5aa0*/  HFMA2 R12, -RZ, RZ, 0, 5.9604644775390625e-08 ;  /* 0x00000001ff0c7431 */ /* 0x000fe400000001ff */
[----:B------:R-:W-:Y:S01]  /*5ab0*/  IMAD.MOV.U32 R8, RZ, RZ, 0x70 ;  /* 0x00000070ff087424 */ /* 0x000fe200078e00ff */
[----:B------:R3:W4:Y:S01]  /*5ac0*/  LDC.64 R14, c[0x4][R2] ;  /* 0x01000000020e7b82 */ /* 0x0007220000000a00 */
[----:B------:R-:W1:Y:S01]  /*5ad0*/  LDCU.64 UR6, c[0x4][0x88] ;  /* 0x01001100ff0677ac */ /* 0x000e620008000a00 */
[----:B------:R-:W-:Y:S01]  /*5ae0*/  IMAD.MOV.U32 R13, RZ, RZ, RZ ;  /* 0x000000ffff0d7224 */ /* 0x000fe200078e00ff */
[----:B------:R-:W1:Y:S01]  /*5af0*/  LDCU.64 UR4, c[0x4][0x8] ;  /* 0x01000100ff0477ac */ /* 0x000e620008000a00 */
[----:B--2---:R-:W-:Y:S01]  /*5b00*/  MOV R5, UR9 ;  /* 0x0000000900057c02 */ /* 0x004fe20008000f00 */
[----:B------:R-:W-:Y:S01]  /*5b10*/  IMAD.U32 R4, RZ, RZ, UR8 ;  /* 0x00000008ff047e24 */ /* 0x000fe2000f8e00ff */
[----:B-1----:R-:W-:Y:S01]  /*5b20*/  MOV R7, UR7 ;  /* 0x0000000700077c02 */ /* 0x002fe20008000f00 */
[----:B------:R-:W-:Y:S01]  /*5b30*/  IMAD.U32 R6, RZ, RZ, UR6 ;  /* 0x00000006ff067e24 */ /* 0x000fe2000f8e00ff */
[----:B------:R-:W-:Y:S01]  /*5b40*/  MOV R11, UR5 ;  /* 0x00000005000b7c02 */ /* 0x000fe20008000f00 */
[----:B------:R-:W-:Y:S02]  /*5b50*/  IMAD.U32 R10, RZ, RZ, UR4 ;  /* 0x00000004ff0a7e24 */ /* 0x000fe4000f8e00ff */
[----:B------:R-:W-:Y:S07]  /*5b60*/  LEPC R20, `(.L_x_95) ;  /* 0x000000001014794e */ /* 0x000fee0000000000 */
[----:B---345:R-:W-:Y:S05]  /*5b70*/  CALL.ABS.NOINC R14 ;  /* 0x000000000e007343 */ /* 0x038fea0003c00000 */
.L_x_95:
[----:B------:R-:W1:Y:S01]  /*5b80*/  LDCU.64 UR8, c[0x4][0x80] ;  /* 0x01001000ff0877ac */ /* 0x000e620008000a00 */
[----:B------:R-:W2:Y:S01]  /*5b90*/  LDC.64 R2, c[0x4][R2] ;  /* 0x0100000002027b82 */ /* 0x000ea20000000a00 */
[----:B------:R-:W-:Y:S02]  /*5ba0*/  HFMA2 R12, -RZ, RZ, 0, 5.9604644775390625e-08 ;  /* 0x00000001ff0c7431 */ /* 0x000fe400000001ff */
[----:B------:R-:W-:Y:S02]  /*5bb0*/  IMAD.MOV.U32 R8, RZ, RZ, 0x70 ;  /* 0x00000070ff087424 */ /* 0x000fe400078e00ff */
[----:B------:R-:W-:Y:S01]  /*5bc0*/  IMAD.MOV.U32 R13, RZ, RZ, RZ ;  /* 0x000000ffff0d7224 */ /* 0x000fe200078e00ff */
[----:B------:R-:W3:Y:S01]  /*5bd0*/  LDCU.64 UR6, c[0x4][0x88] ;  /* 0x01001100ff0677ac */ /* 0x000ee20008000a00 */
[----:B------:R-:W4:Y:S01]  /*5be0*/  LDCU.64 UR4, c[0x4][0x8] ;  /* 0x01000100ff0477ac */ /* 0x000f220008000a00 */
[----:B-1----:R-:W-:Y:S02]  /*5bf0*/  MOV R4, UR8 ;  /* 0x0000000800047c02 */ /* 0x002fe40008000f00 */
[----:B------:R-:W-:Y:S02]  /*5c00*/  MOV R5, UR9 ;  /* 0x0000000900057c02 */ /* 0x000fe40008000f00 */
[----:B---3--:R-:W-:Y:S01]  /*5c10*/  MOV R7, UR7 ;  /* 0x0000000700077c02 */ /* 0x008fe20008000f00 */
[----:B------:R-:W-:Y:S01]  /*5c20*/  IMAD.U32 R6, RZ, RZ, UR6 ;  /* 0x00000006ff067e24 */ /* 0x000fe2000f8e00ff */
[----:B----4-:R-:W-:Y:S01]  /*5c30*/  MOV R11, UR5 ;  /* 0x00000005000b7c02 */ /* 0x010fe20008000f00 */
[----:B------:R-:W-:Y:S02]  /*5c40*/  IMAD.U32 R10, RZ, RZ, UR4 ;  /* 0x00000004ff0a7e24 */ /* 0x000fe4000f8e00ff */
[----:B------:R-:W-:Y:S07]  /*5c50*/  LEPC R20, `(.L_x_94) ;  /* 0x000000001014794e */ /* 0x000fee0000000000 */
[----:B--2---:R-:W-:Y:S05]  /*5c60*/  CALL.ABS.NOINC R2 ;  /* 0x0000000002007343 */ /* 0x004fea0003c00000 */
.L_x_94:
[----:B------:R-:W-:Y:S02]  /*5c70*/  R2UR UR6, R88 ;  /* 0x00000000580672ca */ /* 0x000fe400000e0000 */
[----:B------:R-:W-:Y:S02]  /*5c80*/  R2UR UR5, R99 ;  /* 0x00000000630572ca */ /* 0x000fe400000e0000 */
[----:B------:R-:W-:Y:S02]  /*5c90*/  R2UR UR4, R98 ;  /* 0x00000000620472ca */ /* 0x000fe400000e0000 */
[----:B------:R-:W-:Y:S02]  /*5ca0*/  ISETP.NE.U32.AND P4, PT, R78, RZ, PT ;  /* 0x000000ff4e00720c */ /* 0x000fe40003f85070 */
[----:B------:R-:W-:Y:S02]  /*5cb0*/  ISETP.NE.U32.AND P2, PT, RZ, UR60, PT ;  /* 0x0000003cff007c0c */ /* 0x000fe4000bf45070 */
[----:B------:R-:W-:Y:S02]  /*5cc0*/  ISETP.NE.AND.EX P4, PT, R79, RZ, PT, P4 ;  /* 0x000000ff4f00720c */ /* 0x000fe40003f85340 */
[----:B------:R-:W-:Y:S01]  /*5cd0*/  ISETP.NE.AND.EX P2, PT, RZ, UR61, PT, P2 ;  /* 0x0000003dff007c0c */ /* 0x000fe2000bf45320 */
[----:B------:R-:W-:Y:S02]  /*5ce0*/  UISETP.NE.AND UP2, UPT, UR6, URZ, UPT ;  /* 0x000000ff0600728c */ /* 0x000fe4000bf45270 */
[----:B------:R-:W-:Y:S04]  /*5cf0*/  UISETP.NE.U32.AND UP0, UPT, UR5, URZ, UPT ;  /* 0x000000ff0500728c */ /* 0x000fe8000bf05070 */
[----:B------:R-:W-:Y:S01]  /*5d00*/  UISETP.NE.AND.EX UP1, UPT, UR4, URZ, UPT, UP0 ;  /* 0x000000ff0400728c */ /* 0x000fe2000bf25300 */
[----:B------:R-:W-:Y:S01]  /*5d10*/  PLOP3.LUT P1, PT, PT, PT, UP2, 0x80, 0x8 ;  /* 0x000000000008781c */ /* 0x000fe20003f2f028 */
[----:B------:R-:W-:Y:S03]  /*5d20*/  UPLOP3.LUT UP0, UPT, UPT, UPT, UPT, 0x40, 0x4 ;  /* 0x000000000004789c */ /* 0x000fe60003f0e870 */
[----:B------:R-:W-:Y:S06]  /*5d30*/  @UP2 UPLOP3.LUT UP0, UPT, UPT, UPT, UP1, 0x80, 0x8 ;  /* 0x000000000008289c */ /* 0x000fec0003f0f010 */
[----:B------:R-:W-:Y:S01]  /*5d40*/  PLOP3.LUT P0, PT, PT, PT, UP0, 0x80, 0x8 ;  /* 0x000000000008781c */ /* 0x000fe20003f0f008 */
[----:B------:R-:W-:Y:S01]  /*5d50*/  @!UPT UIADD3 URZ, UPT, UPT, URZ, URZ, URZ ;  /* 0x000000fffffff290 */ /* 0x000fe2000fffe0ff */
[----:B------:R-:W-:Y:S11]  /*5d60*/  BRA.U !UP1, `(.L_x_96) ;  /* 0x0000000109407547 */ /* 0x000ff6000b800000 */
[----:B------:R-:W-:Y:S01]  /*5d70*/  UISETP.NE.U32.AND UP0, UPT, UR60, URZ, UPT ;  /* 0x000000ff3c00728c */ /* 0x000fe2000bf05070 */
[----:B------:R-:W-:Y:S01]  /*5d80*/  R2UR UR6, R99 ;  /* 0x00000000630672ca */ /* 0x000fe200000e0000 */
[----:B------:R-:W2:Y:S01]  /*5d90*/  LDCU.64 UR8, c[0x0][0x358] ;  /* 0x00006b00ff0877ac */ /* 0x000ea20008000a00 */
[----:B------:R-:W-:Y:S02]  /*5da0*/  HFMA2 R84, -RZ, RZ, 0, 5.9604644775390625e-08 ;  /* 0x00000001ff547431 */ /* 0x000fe400000001ff */
[----:B-1----:R-:W-:Y:S01]  /*5db0*/  IMAD.MOV.U32 R0, RZ, RZ, 0x1 ;  /* 0x00000001ff007424 */ /* 0x002fe200078e00ff */
[----:B------:R-:W-:Y:S06]  /*5dc0*/  UISETP.NE.AND.EX UP0, UPT, UR61, URZ, UPT, UP0 ;  /* 0x000000ff3d00728c */ /* 0x000fec000bf05300 */
[----:B------:R-:W-:Y:S05]  /*5dd0*/  PLOP3.LUT P3, PT, PT, PT, UP0, 0x80, 0x8 ;  /* 0x000000000008781c */ /* 0x000fea0003f6f008 */
[----:B------:R-:W1:Y:S01]  /*5de0*/  @UP0 LDCU.64 UR4, c[0x0][0x888] ;  /* 0x00011100ff0407ac */ /* 0x000e620008000a00 */
[----:B------:R-:W-:Y:S07]  /*5df0*/  @UP0 UIMAD UR6, UR36, UR6, URZ ;  /* 0x00000006240602a4 */ /* 0x000fee000f8e02ff */
[----:B------:R-:W-:Y:S01]  /*5e00*/  @!P3 PRMT R84, R0, 0x7610, R84 ;  /* 0x000076100054b816 */ /* 0x000fe20000000054 */
[----:B-1----:R-:W-:Y:S06]  /*5e10*/  @UP0 UIMAD.WIDE UR4, UR6, 0x4, UR4 ;  /* 0x00000004060408a5 */ /* 0x002fec000f8e0204 */
[----:B------:R-:W-:Y:S02]  /*5e20*/  IMAD.U32 R2, RZ, RZ, UR4 ;  /* 0x00000004ff027e24 */ /* 0x000fe4000f8e00ff */
[----:B------:R-:W-:Y:S03]  /*5e30*/  IMAD.U32 R3, RZ, RZ, UR5 ;  /* 0x00000005ff037e24 */ /* 0x000fe6000f8e00ff */
[----:B------:R-:W1:Y:S02]  /*5e40*/  @!UP0 LDCU UR4, c[0x0][0x880] ;  /* 0x00011000ff0487ac */ /* 0x000e640008000800 */
[----:B--2--5:R2:W5:Y:S02]  /*5e50*/  @P3 LDG.E R41, desc[UR8][R2.64] ;  /* 0x0000000802293981 */ /* 0x024564000c1e1900 */
[----:B-12---:R-:W-:Y:S02]  /*5e60*/  @!P3 MOV R41, UR4 ;  /* 0x000000040029bc02 */ /* 0x006fe40008000f00 */
.L_x_96:
[----:B------:R-:W-:Y:S05]  /*5e70*/  @!P4 BRA `(.L_x_97) ;  /* 0x000000000024c947 */ /* 0x000fea0003800000 */
[----:B------:R-:W-:Y:S01]  /*5e80*/  ISETP.NE.U32.AND P3, PT, R76, RZ, PT ;  /* 0x000000ff4c00720c */ /* 0x000fe20003f65070 */
[----:B------:R-:W2:Y:S03]  /*5e90*/  LDCU.64 UR4, c[0x0][0x358] ;  /* 0x00006b00ff0477ac */ /* 0x000ea60008000a00 */
[----:B------:R-:W-:Y:S11]  /*5ea0*/  ISETP.NE.AND.EX P3, PT, R77, RZ, PT, P3 ;  /* 0x000000ff4d00720c */ /* 0x000ff60003f65330 */
[----:B------:R-:W-:Y:S02]  /*5eb0*/  @!UPT UIADD3 URZ, UPT, UPT, URZ, URZ, URZ ;  /* 0x000000fffffff290 */ /* 0x000fe4000fffe0ff */
[----:B------:R-:W3:Y:S01]  /*5ec0*/  @P3 LDC.64 R2, c[0x0][0x8a8] ;  /* 0x00022a00ff023b82 */ /* 0x000ee20000000a00 */
[----:B-1----:R-:W-:Y:S04]  /*5ed0*/  @P3 IMAD R0, R78, UR36, RZ ;  /* 0x000000244e003c24 */ /* 0x002fe8000f8e02ff */
[----:B---3--:R-:W-:Y:S05]  /*5ee0*/  @P3 IMAD.WIDE R2, R0, 0x4, R2 ;  /* 0x0000000400023825 */ /* 0x008fea00078e0202 */
[----:B--2--5:R2:W5:Y:S02]  /*5ef0*/  @P3 LDG.E R38, desc[UR4][R2.64] ;  /* 0x0000000402263981 */ /* 0x024564000c1e1900 */
[----:B--2---:R-:W3:Y:S02]  /*5f00*/  @!P3 LDC R38, c[0x0][0x8a0] ;  /* 0x00022800ff26bb82 */ /* 0x004ee40000000800 */
.L_x_97:
[----:B-----5:R-:W-:Y:S01]  /*5f10*/  FSETP.NEU.AND P3, PT, R41, RZ, PT ;  /* 0x000000ff2900720b */ /* 0x020fe20003f6d000 */
[----:B------:R-:W-:Y:S01]  /*5f20*/  ULOP3.LUT UR4, UR54, 0x1, URZ, 0x3c, !UPT ;  /* 0x0000000136047892 */ /* 0x000fe2000f8e3cff */
[----:B------:R-:W-:Y:S01]  /*5f30*/  SEL R5, RZ, 0xffffffff, P2 ;  /* 0xffffffffff057807 */ /* 0x000fe20001000000 */
[----:B------:R-:W-:Y:S01]  /*5f40*/  IMAD.U32 R103, RZ, RZ, UR46 ;  /* 0x0000002eff677e24 */ /* 0x000fe2000f8e00ff */
[----:B------:R-:W-:Y:S01]  /*5f50*/  @P1 LOP3.LUT P2, RZ, R84, 0xff, RZ, 0xc0, !PT ;  /* 0x000000ff54ff1812 */ /* 0x000fe2000784c0ff */
[----:B------:R-:W-:Y:S01]  /*5f60*/  IMAD.SHL.U32 R81, R92, 0x10, RZ ;  /* 0x000000105c517824 */ /* 0x000fe200078e00ff */
[----:B------:R-:W-:Y:S01]  /*5f70*/  @P1 SEL R2, RZ, 0xffffffff, P3 ;  /* 0xffffffffff021807 */ /* 0x000fe20001800000 */
[----:B------:R-:W-:Y:S01]  /*5f80*/  IMAD.U32 R110, RZ, RZ, UR4 ;  /* 0x00000004ff6e7e24 */ /* 0x000fe2000f8e00ff */
[----:B------:R-:W-:Y:S01]  /*5f90*/  LEA R102, R36, UR47, 0x3 ;  /* 0x0000002f24667c11 */ /* 0x000fe2000f8e18ff */
[----:B------:R-:W-:Y:S01]  /*5fa0*/  IMAD.SHL.U32 R103, R103, 0x2000, RZ ;  /* 0x0000200067677824 */ /* 0x000fe200078e00ff */
[----:B------:R-:W-:Y:S01]  /*5fb0*/  @P0 SEL R2, R5, R2, !P2 ;  /* 0x0000000205020207 */ /* 0x000fe20005000000 */
[----:B------:R-:W-:Y:S01]  /*5fc0*/  IMAD.SHL.U32 R80, R91, 0x10, RZ ;  /* 0x000000105b507824 */ /* 0x000fe200078e00ff */
[----:B------:R-:W-:Y:S01]  /*5fd0*/  SHF.L.U32 R3, R94, 0x1f, RZ ;  /* 0x0000001f5e037819 */ /* 0x000fe200000006ff */
[----:B------:R-:W-:Y:S01]  /*5fe0*/  IMAD.IADD R83, R96, 0x1, R103 ;  /* 0x0000000160537824 */ /* 0x000fe200078e0267 */
[----:B------:R-:W-:Y:S01]  /*5ff0*/  @P1 LOP3.LUT R2, R2, 0x1, RZ, 0xc0, !PT ;  /* 0x0000000102021812 */ /* 0x000fe200078ec0ff */
[----:B------:R-:W-:Y:S01]  /*6000*/  BSSY B1, `(.L_x_98) ;  /* 0x0000039000017945 */ /* 0x000fe20003800000 */
[----:B------:R-:W-:Y:S01]  /*6010*/  PLOP3.LUT P2, PT, PT, PT, UP1, 0x80, 0x8 ;  /* 0x000000000008781c */ /* 0x000fe20003f4f018 */
[----:B------:R-:W-:Y:S01]  /*6020*/  IMAD.IADD R82, R83, 0x1, R81 ;  /* 0x0000000153527824 */ /* 0x000fe200078e0251 */
[----:B------:R-:W-:Y:S01]  /*6030*/  ISETP.NE.U32.OR P5, PT, R2, 0x1, !P1 ;  /* 0x000000010200780c */ /* 0x000fe20004fa5470 */
[----:B------:R-:W-:Y:S01]  /*6040*/  IMAD.U32 R2, RZ, RZ, UR46 ;  /* 0x0000002eff027e24 */ /* 0x000fe2000f8e00ff */
[----:B------:R-:W-:Y:S01]  /*6050*/  LOP3.LUT P4, R89, R84, 0xff, RZ, 0xc0, !PT ;  /* 0x000000ff54597812 */ /* 0x000fe2000788c0ff */
[----:B------:R-:W-:Y:S01]  /*6060*/  IMAD.MOV.U32 R108, RZ, RZ, 0x1 ;  /* 0x00000001ff6c7424 */ /* 0x000fe200078e00ff */
[----:B------:R-:W-:Y:S01]  /*6070*/  P2R R101, PR, RZ, 0x20 ;  /* 0x00000020ff657803 */ /* 0x000fe20000000000 */
[----:B------:R-:W-:Y:S01]  /*6080*/  IMAD R39, R36, 0x40, R37 ;  /* 0x0000004024277824 */ /* 0x000fe200078e0225 */
[----:B-1----:R-:W-:Y:S01]  /*6090*/  LEA R0, R2, UR47, 0x3 ;  /* 0x0000002f02007c11 */ /* 0x002fe2000f8e18ff */
[----:B------:R-:W-:Y:S01]  /*60a0*/  IMAD.U32 R109, RZ, RZ, UR46 ;  /* 0x0000002eff6d7e24 */ /* 0x000fe2000f8e00ff */
[----:B------:R-:W-:Y:S02]  /*60b0*/  SEL R2, RZ, 0xffffffff, P3 ;  /* 0xffffffffff027807 */ /* 0x000fe40001800000 */
[----:B------:R-:W-:Y:S02]  /*60c0*/  CS2R R74, SRZ ;  /* 0x00000000004a7805 */ /* 0x000fe4000001ff00 */
[----:B------:R-:W-:Y:S02]  /*60d0*/  CS2R R72, SRZ ;  /* 0x0000000000487805 */ /* 0x000fe4000001ff00 */
[----:B------:R-:W-:Y:S02]  /*60e0*/  CS2R R66, SRZ ;  /* 0x0000000000427805 */ /* 0x000fe4000001ff00 */
[----:B------:R-:W-:Y:S02]  /*60f0*/  @P2 SEL R2, R5, R2, !P4 ;  /* 0x0000000205022207 */ /* 0x000fe40006000000 */
[----:B------:R-:W-:Y:S02]  /*6100*/  CS2R R64, SRZ ;  /* 0x0000000000407805 */ /* 0x000fe4000001ff00 */
[----:B------:R-:W-:Y:S02]  /*6110*/  @P5 SHF.L.U32 R7, R110, 0x1f, RZ ;  /* 0x0000001f6e075819 */ /* 0x000fe400000006ff */
[----:B------:R-:W-:Y:S02]  /*6120*/  CS2R R58, SRZ ;  /* 0x00000000003a7805 */ /* 0x000fe4000001ff00 */
[----:B------:R-:W-:Y:S02]  /*6130*/  LOP3.LUT R2, R2, 0x1, RZ, 0xc0, !PT ;  /* 0x0000000102027812 */ /* 0x000fe400078ec0ff */
[----:B------:R-:W-:Y:S01]  /*6140*/  CS2R R56, SRZ ;  /* 0x0000000000387805 */ /* 0x000fe2000001ff00 */
[----:B------:R-:W1:Y:S01]  /*6150*/  @P5 SYNCS.PHASECHK.TRANS64.TRYWAIT P1, [R0+URZ+0x80], R7 ;  /* 0x00008007000055a7 */ /* 0x000e6200080211ff */
[----:B------:R-:W-:Y:S02]  /*6160*/  CS2R R50, SRZ ;  /* 0x0000000000327805 */ /* 0x000fe4000001ff00 */
[----:B------:R-:W-:Y:S02]  /*6170*/  ISETP.NE.U32.AND P2, PT, R2, 0x1, PT ;  /* 0x000000010200780c */ /* 0x000fe40003f45070 */
[----:B------:R-:W-:Y:S01]  /*6180*/  CS2R R48, SRZ ;  /* 0x0000000000307805 */ /* 0x000fe2000001ff00 */
[----:B------:R-:W-:Y:S01]  /*6190*/  IMAD.IADD R47, R83, 0x1, R80 ;  /* 0x00000001532f7824 */ /* 0x000fe200078e0250 */
[----:B------:R-:W-:Y:S01]  /*61a0*/  P2R R111, PR, RZ, 0x4 ;  /* 0x00000004ff6f7803 */ /* 0x000fe20000000000 */
[----:B------:R-:W-:Y:S01]  /*61b0*/  IMAD.IADD R46, R95, 0x1, R82 ;  /* 0x000000015f2e7824 */ /* 0x000fe200078e0252 */
[----:B------:R2:W4:Y:S01]  /*61c0*/  SYNCS.PHASECHK.TRANS64.TRYWAIT P0, [R102+URZ+0xe0], R3 ;  /* 0x0000e003660075a7 */ /* 0x00052200080011ff */
[----:B-1----:R-:W-:Y:S01]  /*61d0*/  @P5 SEL R108, RZ, 0x1, !P1 ;  /* 0x00000001ff6c5807 */ /* 0x002fe20004800000 */
[----:B--2---:R-:W-:Y:S06]  /*61e0*/  @!P5 BRA `(.L_x_99) ;  /* 0x000000000068d947 */ /* 0x004fec0003800000 */
[----:B------:R-:W-:Y:S01]  /*61f0*/  ISETP.NE.AND P1, PT, R108, RZ, PT ;  /* 0x000000ff6c00720c */ /* 0x000fe20003f25270 */
[----:B------:R-:W-:Y:S01]  /*6200*/  BSSY B0, `(.L_x_100) ;  /* 0x000000d000007945 */ /* 0x000fe20003800000 */
[----:B------:R-:W-:Y:S02]  /*6210*/  CS2R R50, SRZ ;  /* 0x0000000000327805 */ /* 0x000fe4000001ff00 */
[----:B------:R-:W-:Y:S02]  /*6220*/  CS2R R48, SRZ ;  /* 0x0000000000307805 */ /* 0x000fe4000001ff00 */
[----:B------:R-:W-:Y:S02]  /*6230*/  CS2R R58, SRZ ;  /* 0x00000000003a7805 */ /* 0x000fe4000001ff00 */
[----:B------:R-:W-:Y:S02]  /*6240*/  CS2R R56, SRZ ;  /* 0x0000000000387805 */ /* 0x000fe4000001ff00 */
[----:B------:R-:W-:Y:S02]  /*6250*/  CS2R R66, SRZ ;  /* 0x0000000000427805 */ /* 0x000fe4000001ff00 */
[----:B------:R-:W-:Y:S02]  /*6260*/  CS2R R64, SRZ ;  /* 0x0000000000407805 */ /* 0x000fe4000001ff00 */
[----:B------:R-:W-:Y:S02]  /*6270*/  CS2R R74, SRZ ;  /* 0x00000000004a7805 */ /* 0x000fe4000001ff00 */
[----:B------:R-:W-:Y:S01]  /*6280*/  CS2R R72, SRZ ;  /* 0x0000000000487805 */ /* 0x000fe2000001ff00 */
[----:B------:R-:W-:Y:S06]  /*6290*/  @P1 BRA `(.L_x_101) ;  /* 0x00000000000c1947 */ /* 0x000fec0003800000 */
[----:B------:R-:W-:Y:S04]  /*62a0*/  SHF.L.U32 R5, R110, 0x1f, RZ ;  /* 0x0000001f6e057819 */ /* 0x000fe800000006ff */
[----:B------:R-:W1:Y:S02]  /*62b0*/  SYNCS.PHASECHK.TRANS64.TRYWAIT P1, [R0+URZ+0x80], R5 ;  /* 0x00008005000075a7 */ /* 0x000e6400080211ff */
[----:B-1----:R-:W-:Y:S05]  /*62c0*/  @!P1 BRA `(.L_x_102) ;  /* 0x0000002400cc9947 */ /* 0x002fea0003800000 */
.L_x_101:
[----:B------:R-:W-:Y:S05]  /*62d0*/  BSYNC B0 ;  /* 0x0000000000007941 */ /* 0x000fea0003800000 */
.L_x_100:
[----:B------:R-:W-:Y:S01]  /*62e0*/  ISETP.NE.AND P1, PT, R111, RZ, PT ;  /* 0x000000ff6f00720c */ /* 0x000fe20003f25270 */
[----:B------:R-:W-:Y:S04]  /*62f0*/  UIADD3 UR4, UPT, UPT, UR46, 0x1, URZ ;  /* 0x000000012e047890 */ /* 0x000fe8000fffe0ff */
[----:B------:R-:W-:Y:S04]  /*6300*/  UISETP.NE.AND UP0, UPT, UR4, 0x3, UPT ;  /* 0x000000030400788c */ /* 0x000fe8000bf05270 */
[----:B------:R-:W-:Y:S02]  /*6310*/  USEL UR5, URZ, 0x1, UP0 ;  /* 0x00000001ff057887 */ /* 0x000fe40008000000 */
[----:B------:R-:W-:Y:S02]  /*6320*/  USEL UR4, UR4, URZ, UP0 ;  /* 0x000000ff04047287 */ /* 0x000fe40008000000 */
[----:B------:R2:W1:Y:S02]  /*6330*/  @P1 LDS.128 R48, [R83] ;  /* 0x0000000053301984 */ /* 0x0004640000000c00 */
[----:B------:R-:W-:Y:S02]  /*6340*/  LOP3.LUT R110, R110, UR5, RZ, 0x3c, !PT ;  /* 0x000000056e6e7c12 */ /* 0x000fe4000f8e3cff */
[----:B------:R2:W1:Y:S01]  /*6350*/  @P1 LDS.128 R56, [R82+0x10] ;  /* 0x0000100052381984 */ /* 0x0004620000000c00 */
[----:B------:R-:W-:Y:S03]  /*6360*/  IMAD.U32 R109, RZ, RZ, UR4 ;  /* 0x00000004ff6d7e24 */ /* 0x000fe6000f8e00ff */
[----:B------:R2:W1:Y:S04]  /*6370*/  @P1 LDS.128 R64, [R47+0x20] ;  /* 0x000020002f401984 */ /* 0x0004680000000c00 */
[----:B------:R2:W1:Y:S02]  /*6380*/  @P1 LDS.128 R72, [R46+0x10] ;  /* 0x000010002e481984 */ /* 0x0004640000000c00 */
.L_x_99:
[----:B------:R-:W-:Y:S05]  /*6390*/  BSYNC B1 ;  /* 0x0000000000017941 */ /* 0x000fea0003800000 */
.L_x_98:
[----:B-1----:R-:W-:Y:S04]  /*63a0*/  SHF.R.U32.HI R0, RZ, 0x15, R39 ;  /* 0x00000015ff007819 */ /* 0x002fe80000011627 */
[----:B------:R-:W-:Y:S01]  /*63b0*/  LOP3.LUT P1, RZ, R0, 0x3, R85, 0x48, !PT ;  /* 0x0000000300ff7812 */ /* 0x000fe20007824855 */
[----:B------:R-:W-:Y:S01]  /*63c0*/  @!UPT UIADD3 URZ, UPT, UPT, URZ, URZ, URZ ;  /* 0x000000fffffff290 */ /* 0x000fe2000fffe0ff */
[----:B----4-:R-:W-:Y:S11]  /*63d0*/  @P0 BRA `(.L_x_103) ;  /* 0x0000000000080947 */ /* 0x010ff60003800000 */
[----:B------:R-:W1:Y:S02]  /*63e0*/  SYNCS.PHASECHK.TRANS64.TRYWAIT P0, [R102+URZ+0xe0], R3 ;  /* 0x0000e003660075a7 */ /* 0x000e6400080011ff */
[----:B-1----:R-:W-:Y:S05]  /*63f0*/  @!P0 BRA `(.L_x_104) ;  /* 0x0000002400948947 */ /* 0x002fea0003800000 */
.L_x_103:
[----:B------:R-:W-:Y:S05]  /*6400*/  @!P1 BRA `(.L_x_105) ;  /* 0x0000000000409947 */ /* 0x000fea0003800000 */
[----:B------:R-:W4:Y:S01]  /*6410*/  LDCU.64 UR8, c[0x4][0x70] ;  /* 0x01000e00ff0877ac */ /* 0x000f220008000a00 */
[----:B-1----:R-:W-:Y:S01]  /*6420*/  MOV R3, 0x0 ;  /* 0x0000000000037802 */ /* 0x002fe20000000f00 */
[----:B------:R-:W-:Y:S02]  /*6430*/  HFMA2 R12, -RZ, RZ, 0, 5.9604644775390625e-08 ;  /* 0x00000001ff0c7431 */ /* 0x000fe400000001ff */
[----:B------:R-:W-:Y:S02]  /*6440*/  IMAD.MOV.U32 R8, RZ, RZ, 0x192 ;  /* 0x00000192ff087424 */ /* 0x000fe400078e00ff */
[----:B------:R-:W-:Y:S01]  /*6450*/  IMAD.MOV.U32 R13, RZ, RZ, RZ ;  /* 0x000000ffff0d7224 */ /* 0x000fe200078e00ff */
[----:B------:R-:W1:Y:S01]  /*6460*/  LDCU.64 UR6, c[0x4][0x78] ;  /* 0x01000f00ff0677ac */ /* 0x000e620008000a00 */
[----:B------:R-:W2:Y:S01]  /*6470*/  LDC.64 R2, c[0x4][R3] ;  /* 0x0100000003027b82 */ /* 0x000ea20000000a00 */
[----:B------:R-:W5:Y:S01]  /*6480*/  LDCU.64 UR4, c[0x4][0x10] ;  /* 0x01000200ff0477ac */ /* 0x000f620008000a00 */
[----:B----4-:R-:W-:Y:S01]  /*6490*/  MOV R5, UR9 ;  /* 0x0000000900057c02 */ /* 0x010fe20008000f00 */
[----:B------:R-:W-:Y:S01]  /*64a0*/  IMAD.U32 R4, RZ, RZ, UR8 ;  /* 0x00000008ff047e24 */ /* 0x000fe2000f8e00ff */
[----:B-1----:R-:W-:Y:S01]  /*64b0*/  MOV R7, UR7 ;  /* 0x0000000700077c02 */ /* 0x002fe20008000f00 */
[----:B------:R-:W-:Y:S01]  /*64c0*/  IMAD.U32 R6, RZ, RZ, UR6 ;  /* 0x00000006ff067e24 */ /* 0x000fe2000f8e00ff */
[----:B-----5:R-:W-:Y:S01]  /*64d0*/  MOV R11, UR5 ;  /* 0x00000005000b7c02 */ /* 0x020fe20008000f00 */
[----:B------:R-:W-:Y:S02]  /*64e0*/  IMAD.U32 R10, RZ, RZ, UR4 ;  /* 0x00000004ff0a7e24 */ /* 0x000fe4000f8e00ff */
[----:B------:R-:W-:Y:S07]  /*64f0*/  LEPC R20, `(.L_x_105) ;  /* 0x000000001014794e */ /* 0x000fee0000000000 */
[----:B--23--:R-:W-:Y:S05]  /*6500*/  CALL.ABS.NOINC R2 ;  /* 0x0000000002007343 */ /* 0x00cfea0003c00000 */
.L_x_105:
[----:B------:R-:W-:Y:S05]  /*6510*/  WARPSYNC.ALL ;  /* 0x0000000000007948 */ /* 0x000fea0003800000 */
[----:B------:R-:W-:Y:S01]  /*6520*/  R2UR UR4, R39 ;  /* 0x00000000270472ca */ /* 0x000fe200000e0000 */
[--C-:B------:R-:W-:Y:S01]  /*6530*/  HADD2.F32 R40, -RZ, R48.reuse.H0_H0 ;  /* 0x20000030ff287230 */ /* 0x100fe20000004100 */
[----:B------:R-:W-:Y:S01]  /*6540*/  ISETP.NE.AND P0, PT, R97, RZ, PT ;  /* 0x000000ff6100720c */ /* 0x000fe20003f05270 */
[----:B------:R-:W-:Y:S01]  /*6550*/  HADD2.F32 R43, -RZ, R48.H1_H1 ;  /* 0x30000030ff2b7230 */ /* 0x000fe20000004100 */
[----:B------:R-:W-:Y:S01]  /*6560*/  BSSY.RECONVERGENT B0, `(.L_x_106) ;  /* 0x0000085000007945 */ /* 0x000fe20003800200 */
[----:B------:R-:W-:Y:S02]  /*6570*/  HADD2.F32 R42, -RZ, R49.H0_H0 ;  /* 0x20000031ff2a7230 */ /* 0x000fe40000004100 */
[----:B------:R-:W-:Y:S02]  /*6580*/  HADD2.F32 R45, -RZ, R51.H0_H0 ;  /* 0x20000033ff2d7230 */ /* 0x000fe40000004100 */
[----:B------:R-:W-:Y:S04]  /*6590*/  HADD2.F32 R44, -RZ, R75.H1_H1 ;  /* 0x3000004bff2c7230 */ /* 0x000fe80000004100 */
[----:B------:R-:W3:Y:S02]  /*65a0*/  LDTM.x32 R4, tmem[UR4] ;  /* 0x00000004000479ee */ /* 0x000ee400082c0000 */
[C---:B---3--:R-:W-:Y:S01]  /*65b0*/  FMUL R0, R38.reuse, R4 ;  /* 0x0000000426007220 */ /* 0x048fe20000400000 */
[C---:B------:R-:W-:Y:S01]  /*65c0*/  FMUL R2, R38.reuse, R5 ;  /* 0x0000000526027220 */ /* 0x040fe20000400000 */
[C---:B-1----:R-:W-:Y:S01]  /*65d0*/  FMUL R3, R38.reuse, R6 ;  /* 0x0000000626037220 */ /* 0x042fe20000400000 */
[C---:B------:R-:W-:Y:S01]  /*65e0*/  FMUL R7, R38.reuse, R7 ;  /* 0x0000000726077220 */ /* 0x040fe20000400000 */
[C---:B------:R-:W-:Y:S01]  /*65f0*/  FFMA R0, R41.reuse, R40, R0 ;  /* 0x0000002829007223 */ /* 0x040fe20000000000 */
[----:B------:R-:W-:Y:S02]  /*6600*/  HADD2.F32 R40, -RZ, R49.H1_H1 ;  /* 0x30000031ff287230 */ /* 0x000fe40000004100 */
[C---:B------:R-:W-:Y:S01]  /*6610*/  FFMA R2, R41.reuse, R43, R2 ;  /* 0x0000002b29027223 */ /* 0x040fe20000000002 */
[C---:B------:R-:W-:Y:S01]  /*6620*/  FFMA R3, R41.reuse, R42, R3 ;  /* 0x0000002a29037223 */ /* 0x040fe20000000003 */
[--C-:B------:R-:W-:Y:S02]  /*6630*/  HADD2.F32 R43, -RZ, R50.reuse.H0_H0 ;  /* 0x20000032ff2b7230 */ /* 0x100fe40000004100 */
[----:B------:R-:W-:Y:S01]  /*6640*/  FMUL R4, R38, R8 ;  /* 0x0000000826047220 */ /* 0x000fe20000400000 */
[----:B------:R-:W-:Y:S01]  /*6650*/  HADD2.F32 R42, -RZ, R50.H1_H1 ;  /* 0x30000032ff2a7230 */ /* 0x000fe20000004100 */
[----:B------:R-:W-:Y:S01]  /*6660*/  F2FP.F16.F32.PACK_AB R52, R2, R0 ;  /* 0x000000000234723e */ /* 0x000fe200000000ff */
[C---:B------:R-:W-:Y:S01]  /*6670*/  FFMA R7, R41.reuse, R40, R7 ;  /* 0x0000002829077223 */ /* 0x040fe20000000007 */
[----:B------:R-:W-:Y:S01]  /*6680*/  FFMA R4, R41, R43, R4 ;  /* 0x0000002b29047223 */ /* 0x000fe20000000004 */
[C---:B------:R-:W-:Y:S01]  /*6690*/  FMUL R5, R38.reuse, R9 ;  /* 0x0000000926057220 */ /* 0x040fe20000400000 */
[C---:B------:R-:W-:Y:S01]  /*66a0*/  FMUL R6, R38.reuse, R10 ;  /* 0x0000000a26067220 */ /* 0x040fe20000400000 */
[----:B------:R-:W-:Y:S01]  /*66b0*/  HADD2.F32 R40, -RZ, R51.H1_H1 ;  /* 0x30000033ff287230 */ /* 0x000fe20000004100 */
[----:B------:R-:W-:Y:S01]  /*66c0*/  F2FP.F16.F32.PACK_AB R53, R7, R3 ;  /* 0x000000030735723e */ /* 0x000fe200000000ff */
[C---:B------:R-:W-:Y:S01]  /*66d0*/  FFMA R5, R41.reuse, R42, R5 ;  /* 0x0000002a29057223 */ /* 0x040fe20000000005 */
[----:B------:R-:W-:Y:S01]  /*66e0*/  FFMA R6, R41, R45, R6 ;  /* 0x0000002d29067223 */ /* 0x000fe20000000006 */
[C---:B------:R-:W-:Y:S01]  /*66f0*/  FMUL R11, R38.reuse, R11 ;  /* 0x0000000b260b7220 */ /* 0x040fe20000400000 */
[--C-:B------:R-:W-:Y:S02]  /*6700*/  HADD2.F32 R43, -RZ, R56.reuse.H0_H0 ;  /* 0x20000038ff2b7230 */ /* 0x100fe40000004100 */
[C---:B------:R-:W-:Y:S01]  /*6710*/  FMUL R8, R38.reuse, R12 ;  /* 0x0000000c26087220 */ /* 0x040fe20000400000 */
[----:B------:R-:W-:Y:S01]  /*6720*/  F2FP.F16.F32.PACK_AB R54, R5, R4 ;  /* 0x000000040536723e */ /* 0x000fe200000000ff */
[C---:B------:R-:W-:Y:S01]  /*6730*/  FFMA R11, R41.reuse, R40, R11 ;  /* 0x00000028290b7223 */ /* 0x040fe2000000000b */
[----:B------:R-:W-:Y:S02]  /*6740*/  HADD2.F32 R40, -RZ, R56.H1_H1 ;  /* 0x30000038ff287230 */ /* 0x000fe40000004100 */
[----:B------:R-:W-:Y:S01]  /*6750*/  FFMA R8, R41, R43, R8 ;  /* 0x0000002b29087223 */ /* 0x000fe20000000008 */
[C---:B------:R-:W-:Y:S01]  /*6760*/  FMUL R9, R38.reuse, R13 ;  /* 0x0000000d26097220 */ /* 0x040fe20000400000 */
[--C-:B------:R-:W-:Y:S01]  /*6770*/  HADD2.F32 R45, -RZ, R57.reuse.H0_H0 ;  /* 0x20000039ff2d7230 */ /* 0x100fe20000004100 */
[----:B------:R-:W-:Y:S01]  /*6780*/  F2FP.F16.F32.PACK_AB R55, R11, R6 ;  /* 0x000000060b37723e */ /* 0x000fe200000000ff */
[C---:B------:R-:W-:Y:S01]  /*6790*/  FMUL R10, R38.reuse, R14 ;  /* 0x0000000e260a7220 */ /* 0x040fe20000400000 */
[----:B------:R-:W-:Y:S02]  /*67a0*/  HADD2.F32 R42, -RZ, R57.H1_H1 ;  /* 0x30000039ff2a7230 */ /* 0x000fe40000004100 */
[C---:B------:R-:W-:Y:S01]  /*67b0*/  FFMA R9, R41.reuse, R40, R9 ;  /* 0x0000002829097223 */ /* 0x040fe20000000009 */
[C---:B------:R-:W-:Y:S01]  /*67c0*/  FMUL R15, R38.reuse, R15 ;  /* 0x0000000f260f7220 */ /* 0x040fe20000400000 */
[----:B------:R1:W-:Y:S01]  /*67d0*/  STS.128 [R83], R52 ;  /* 0x0000003453007388 */ /* 0x0003e20000000c00 */
[----:B------:R-:W-:Y:S01]  /*67e0*/  FFMA R10, R41, R45, R10 ;  /* 0x0000002d290a7223 */ /* 0x000fe2000000000a */
[--C-:B------:R-:W-:Y:S01]  /*67f0*/  HADD2.F32 R40, -RZ, R58.reuse.H0_H0 ;  /* 0x2000003aff287230 */ /* 0x100fe20000004100 */
[----:B------:R-:W-:Y:S01]  /*6800*/  F2FP.F16.F32.PACK_AB R60, R9, R8 ;  /* 0x00000008093c723e */ /* 0x000fe200000000ff */
[----:B------:R-:W-:Y:S01]  /*6810*/  FFMA R15, R41, R42, R15 ;  /* 0x0000002a290f7223 */ /* 0x000fe2000000000f */
[C---:B------:R-:W-:Y:S01]  /*6820*/  FMUL R12, R38.reuse, R16 ;  /* 0x00000010260c7220 */ /* 0x040fe20000400000 */
[----:B------:R-:W-:Y:S02]  /*6830*/  HADD2.F32 R42, -RZ, R58.H1_H1 ;  /* 0x3000003aff2a7230 */ /* 0x000fe40000004100 */
[C---:B------:R-:W-:Y:S01]  /*6840*/  FMUL R13, R38.reuse, R17 ;  /* 0x00000011260d7220 */ /* 0x040fe20000400000 */
[--C-:B------:R-:W-:Y:S01]  /*6850*/  HADD2.F32 R43, -RZ, R59.reuse.H0_H0 ;  /* 0x2000003bff2b7230 */ /* 0x100fe20000004100 */
[----:B------:R-:W-:Y:S01]  /*6860*/  F2FP.F16.F32.PACK_AB R61, R15, R10 ;  /* 0x0000000a0f3d723e */ /* 0x000fe200000000ff */
[C---:B------:R-:W-:Y:S01]  /*6870*/  FFMA R12, R41.reuse, R40, R12 ;  /* 0x00000028290c7223 */ /* 0x040fe2000000000c */
[C---:B------:R-:W-:Y:S01]  /*6880*/  FFMA R13, R41.reuse, R42, R13 ;  /* 0x0000002a290d7223 */ /* 0x040fe2000000000d */
[C---:B------:R-:W-:Y:S01]  /*6890*/  FMUL R14, R38.reuse, R18 ;  /* 0x00000012260e7220 */ /* 0x040fe20000400000 */
[----:B------:R-:W-:Y:S02]  /*68a0*/  HADD2.F32 R40, -RZ, R59.H1_H1 ;  /* 0x3000003bff287230 */ /* 0x000fe40000004100 */
[C---:B------:R-:W-:Y:S01]  /*68b0*/  FMUL R19, R38.reuse, R19 ;  /* 0x0000001326137220 */ /* 0x040fe20000400000 */
[C---:B------:R-:W-:Y:S01]  /*68c0*/  FMUL R16, R38.reuse, R20 ;  /* 0x0000001426107220 */ /* 0x040fe20000400000 */
[C---:B------:R-:W-:Y:S01]  /*68d0*/  FFMA R14, R41.reuse, R43, R14 ;  /* 0x0000002b290e7223 */ /* 0x040fe2000000000e */
[--C-:B------:R-:W-:Y:S02]  /*68e0*/  HADD2.F32 R43, -RZ, R64.reuse.H0_H0 ;  /* 0x20000040ff2b7230 */ /* 0x100fe40000004100 */
[C---:B------:R-:W-:Y:S01]  /*68f0*/  FFMA R19, R41.reuse, R40, R19 ;  /* 0x0000002829137223 */ /* 0x040fe20000000013 */
[----:B------:R-:W-:Y:S02]  /*6900*/  HADD2.F32 R42, -RZ, R64.H1_H1 ;  /* 0x30000040ff2a7230 */ /* 0x000fe40000004100 */
[C---:B------:R-:W-:Y:S01]  /*6910*/  FMUL R17, R38.reuse, R21 ;  /* 0x0000001526117220 */ /* 0x040fe20000400000 */
[--C-:B------:R-:W-:Y:S02]  /*6920*/  HADD2.F32 R45, -RZ, R65.reuse.H0_H0 ;  /* 0x20000041ff2d7230 */ /* 0x100fe40000004100 */
[C---:B------:R-:W-:Y:S01]  /*6930*/  FMUL R18, R38.reuse, R22 ;  /* 0x0000001626127220 */ /* 0x040fe20000400000 */
[----:B------:R-:W-:Y:S02]  /*6940*/  HADD2.F32 R40, -RZ, R65.H1_H1 ;  /* 0x30000041ff287230 */ /* 0x000fe40000004100 */
[C---:B------:R-:W-:Y:S01]  /*6950*/  FMUL R23, R38.reuse, R23 ;  /* 0x0000001726177220 */ /* 0x040fe20000400000 */
[C---:B------:R-:W-:Y:S01]  /*6960*/  FFMA R16, R41.reuse, R43, R16 ;  /* 0x0000002b29107223 */ /* 0x040fe20000000010 */
[C---:B------:R-:W-:Y:S01]  /*6970*/  FFMA R17, R41.reuse, R42, R17 ;  /* 0x0000002a29117223 */ /* 0x040fe20000000011 */
[C---:B------:R-:W-:Y:S01]  /*6980*/  FFMA R18, R41.reuse, R45, R18 ;  /* 0x0000002d29127223 */ /* 0x040fe20000000012 */
[C---:B------:R-:W-:Y:S01]  /*6990*/  FFMA R23, R41.reuse, R40, R23 ;  /* 0x0000002829177223 */ /* 0x040fe20000000017 */
[--C-:B------:R-:W-:Y:S02]  /*69a0*/  HADD2.F32 R43, -RZ, R66.reuse.H0_H0 ;  /* 0x20000042ff2b7230 */ /* 0x100fe40000004100 */
[C---:B------:R-:W-:Y:S01]  /*69b0*/  FMUL R20, R38.reuse, R24 ;  /* 0x0000001826147220 */ /* 0x040fe20000400000 */
        /* <DEDUP_REMOVED lines=9> */
[----:B------:R-:W-:Y:S01]  /*6a50*/  FFMA R27, R41, R42, R27 ;  /* 0x0000002a291b7223 */ /* 0x000fe2000000001b */
[--C-:B------:R-:W-:Y:S02]  /*6a60*/  HADD2.F32 R40, -RZ, R72.reuse.H0_H0 ;  /* 0x20000048ff287230 */ /* 0x100fe40000004100 */
[C---:B------:R-:W-:Y:S01]  /*6a70*/  FMUL R24, R38.reuse, R28 ;  /* 0x0000001c26187220 */ /* 0x040fe20000400000 */
[----:B------:R-:W-:Y:S02]  /*6a80*/  HADD2.F32 R42, -RZ, R72.H1_H1 ;  /* 0x30000048ff2a7230 */ /* 0x000fe40000004100 */
[C---:B------:R-:W-:Y:S01]  /*6a90*/  FMUL R25, R38.reuse, R29 ;  /* 0x0000001d26197220 */ /* 0x040fe20000400000 */
[--C-:B------:R-:W-:Y:S02]  /*6aa0*/  HADD2.F32 R43, -RZ, R73.reuse.H0_H0 ;  /* 0x20000049ff2b7230 */ /* 0x100fe40000004100 */
[C---:B------:R-:W-:Y:S01]  /*6ab0*/  FMUL R26, R38.reuse, R30 ;  /* 0x0000001e261a7220 */ /* 0x040fe20000400000 */
[----:B------:R-:W-:Y:S01]  /*6ac0*/  F2FP.F16.F32.PACK_AB R62, R13, R12 ;  /* 0x0000000c0d3e723e */ /* 0x000fe200000000ff */
[----:B------:R-:W-:Y:S01]  /*6ad0*/  FFMA R24, R41, R40, R24 ;  /* 0x0000002829187223 */ /* 0x000fe20000000018 */
[----:B------:R-:W-:Y:S01]  /*6ae0*/  F2FP.F16.F32.PACK_AB R63, R19, R14 ;  /* 0x0000000e133f723e */ /* 0x000fe200000000ff */
[C---:B------:R-:W-:Y:S01]  /*6af0*/  FFMA R25, R41.reuse, R42, R25 ;  /* 0x0000002a29197223 */ /* 0x040fe20000000019 */
[C---:B------:R-:W-:Y:S01]  /*6b00*/  FFMA R26, R41.reuse, R43, R26 ;  /* 0x0000002b291a7223 */ /* 0x040fe2000000001a */
[----:B------:R-:W-:Y:S02]  /*6b10*/  HADD2.F32 R40, -RZ, R73.H1_H1 ;  /* 0x30000049ff287230 */ /* 0x000fe40000004100 */
[C---:B------:R-:W-:Y:S01]  /*6b20*/  FMUL R31, R38.reuse, R31 ;  /* 0x0000001f261f7220 */ /* 0x040fe20000400000 */
[----:B------:R1:W-:Y:S01]  /*6b30*/  STS.128 [R82+0x10], R60 ;  /* 0x0000103c52007388 */ /* 0x0003e20000000c00 */
[--C-:B------:R-:W-:Y:S02]  /*6b40*/  HADD2.F32 R43, -RZ, R74.reuse.H0_H0 ;  /* 0x2000004aff2b7230 */ /* 0x100fe40000004100 */
[C---:B------:R-:W-:Y:S01]  /*6b50*/  FMUL R28, R38.reuse, R32 ;  /* 0x00000020261c7220 */ /* 0x040fe20000400000 */
[----:B------:R-:W-:Y:S02]  /*6b60*/  HADD2.F32 R42, -RZ, R74.H1_H1 ;  /* 0x3000004aff2a7230 */ /* 0x000fe40000004100 */
[C---:B------:R-:W-:Y:S01]  /*6b70*/  FMUL R29, R38.reuse, R33 ;  /* 0x00000021261d7220 */ /* 0x040fe20000400000 */
[----:B------:R-:W-:Y:S02]  /*6b80*/  HADD2.F32 R45, -RZ, R75.H0_H0 ;  /* 0x2000004bff2d7230 */ /* 0x000fe40000004100 */
[C---:B------:R-:W-:Y:S01]  /*6b90*/  FMUL R30, R38.reuse, R34 ;  /* 0x00000022261e7220 */ /* 0x040fe20000400000 */
[----:B------:R-:W-:Y:S01]  /*6ba0*/  FFMA R31, R41, R40, R31 ;  /* 0x00000028291f7223 */ /* 0x000fe2000000001f */
[----:B------:R-:W-:Y:S01]  /*6bb0*/  FMUL R35, R38, R35 ;  /* 0x0000002326237220 */ /* 0x000fe20000400000 */
[----:B------:R-:W-:Y:S01]  /*6bc0*/  F2FP.F16.F32.PACK_AB R68, R17, R16 ;  /* 0x000000101144723e */ /* 0x000fe200000000ff */
[----:B------:R-:W-:Y:S01]  /*6bd0*/  FFMA R28, R41, R43, R28 ;  /* 0x0000002b291c7223 */ /* 0x000fe2000000001c */
[----:B------:R-:W-:Y:S01]  /*6be0*/  F2FP.F16.F32.PACK_AB R69, R23, R18 ;  /* 0x000000121745723e */ /* 0x000fe200000000ff */
[----:B------:R-:W-:Y:S01]  /*6bf0*/  FFMA R29, R41, R42, R29 ;  /* 0x0000002a291d7223 */ /* 0x000fe2000000001d */
[----:B------:R-:W-:Y:S01]  /*6c00*/  F2FP.F16.F32.PACK_AB R70, R21, R20 ;  /* 0x000000141546723e */ /* 0x000fe200000000ff */
[----:B------:R-:W-:Y:S01]  /*6c10*/  FFMA R30, R41, R45, R30 ;  /* 0x0000002d291e7223 */ /* 0x000fe2000000001e */
[----:B------:R-:W-:Y:S01]  /*6c20*/  F2FP.F16.F32.PACK_AB R71, R27, R22 ;  /* 0x000000161b47723e */ /* 0x000fe200000000ff */
[----:B------:R-:W-:Y:S01]  /*6c30*/  FFMA R35, R41, R44, R35 ;  /* 0x0000002c29237223 */ /* 0x000fe20000000023 */
[----:B------:R-:W-:Y:S02]  /*6c40*/  F2FP.F16.F32.PACK_AB R104, R25, R24 ;  /* 0x000000181968723e */ /* 0x000fe400000000ff */
[----:B------:R-:W-:Y:S01]  /*6c50*/  F2FP.F16.F32.PACK_AB R105, R31, R26 ;  /* 0x0000001a1f69723e */ /* 0x000fe200000000ff */
[----:B------:R1:W-:Y:S01]  /*6c60*/  STS.128 [R47+0x20], R68 ;  /* 0x000020442f007388 */ /* 0x0003e20000000c00 */
[----:B------:R-:W-:Y:S02]  /*6c70*/  F2FP.F16.F32.PACK_AB R106, R29, R28 ;  /* 0x0000001c1d6a723e */ /* 0x000fe400000000ff */
[----:B------:R-:W-:Y:S05]  /*6c80*/  F2FP.F16.F32.PACK_AB R107, R35, R30 ;  /* 0x0000001e236b723e */ /* 0x000fea00000000ff */
[----:B------:R1:W-:Y:S01]  /*6c90*/  STS.128 [R46+0x10], R104 ;  /* 0x000010682e007388 */ /* 0x0003e20000000c00 */
[----:B------:R-:W-:Y:S01]  /*6ca0*/  @!PT LDS RZ, [RZ] ;  /* 0x00000000fffff984 */ /* 0x000fe20000000800 */
[----:B------:R-:W-:Y:S01]  /*6cb0*/  @!PT LDS RZ, [RZ] ;  /* 0x00000000fffff984 */ /* 0x000fe20000000800 */
[----:B------:R-:W-:Y:S01]  /*6cc0*/  @!PT LDS RZ, [RZ] ;  /* 0x00000000fffff984 */ /* 0x000fe20000000800 */
[----:B------:R-:W-:Y:S01]  /*6cd0*/  @!PT LDS RZ, [RZ] ;  /* 0x00000000fffff984 */ /* 0x000fe20000000800 */
[----:B------:R3:W-:Y:S07]  /*6ce0*/  MEMBAR.ALL.CTA ;  /* 0x0000000000007992 */ /* 0x0007ee0000008000 */
[----:B---3--:R-:W3:Y:S02]  /*6cf0*/  FENCE.VIEW.ASYNC.S ;  /* 0x00000000000073c6 */ /* 0x008ee40000000000 */
[----:B---3--:R-:W-:Y:S06]  /*6d00*/  BAR.SYNC.DEFER_BLOCKING 0x1, 0x80 ;  /* 0x0042000000007b1d */ /* 0x008fec0000010000 */
[----:B------:R-:W-:Y:S05]  /*6d10*/  @P0 BRA `(.L_x_107) ;  /* 0x0000000000240947 */ /* 0x000fea0003800000 */
[----:B------:R-:W3:Y:S01]  /*6d20*/  LDCU.64 UR6, c[0x0][0x348] ;  /* 0x00006900ff0677ac */ /* 0x000ee20008000a00 */
[----:B------:R-:W-:Y:S01]  /*6d30*/  R2UR UR5, R103 ;  /* 0x00000000670572ca */ /* 0x000fe200000e0000 */
[----:B------:R-:W-:Y:S11]  /*6d40*/  UMOV UR51, UR36 ;  /* 0x0000002400337c82 */ /* 0x000ff60008000000 */
[----:B------:R-:W-:Y:S01]  /*6d50*/  @!UPT UIADD3 URZ, UPT, UPT, URZ, URZ, URZ ;  /* 0x000000fffffff290 */ /* 0x000fe2000fffe0ff */
[----:B------:R-:W-:Y:S02]  /*6d60*/  UIADD3 UR48, UPT, UPT, UR47, 0x200, UR5 ;  /* 0x000002002f307890 */ /* 0x000fe4000fffe005 */
[----:B---3--:R-:W-:Y:S04]  /*6d70*/  UIADD3 UR4, UP0, UPT, UR6, 0x680, URZ ;  /* 0x0000068006047890 */ /* 0x008fe8000ff1e0ff */
[----:B------:R-:W-:Y:S09]  /*6d80*/  UIADD3.X UR5, UPT, UPT, URZ, UR7, URZ, UP0, !UPT ;  /* 0x00000007ff057290 */ /* 0x000ff200087fe4ff */
[----:B------:R3:W-:Y:S02]  /*6d90*/  UTMASTG.3D [UR48], [UR4] ;  /* 0x00000030040073b5 */ /* 0x0007e40008010000 */
[----:B---3--:R0:W-:Y:S02]  /*6da0*/  UTMACMDFLUSH ;  /* 0x00000000000079b7 */ /* 0x0081e40000000000 */
.L_x_107:
[----:B------:R-:W-:Y:S05]  /*6db0*/  BSYNC.RECONVERGENT B0 ;  /* 0x0000000000007941 */ /* 0x000fea0003800200 */
.L_x_106:
[----:B------:R-:W-:Y:S01]  /*6dc0*/  UIADD3 UR44, UPT, UPT, UR46, 0x1, URZ ;  /* 0x000000012e2c7890 */ /* 0x000fe2000fffe0ff */
[----:B------:R-:W-:Y:S03]  /*6dd0*/  BSSY.RECONVERGENT B0, `(.L_x_108) ;  /* 0x0000005000007945 */ /* 0x000fe60003800200 */
[----:B------:R-:W-:Y:S04]  /*6de0*/  UISETP.NE.AND UP0, UPT, UR44, 0x3, UPT ;  /* 0x000000032c00788c */ /* 0x000fe8000bf05270 */
[----:B------:R-:W-:Y:S01]  /*6df0*/  USEL UR45, UR44, URZ, UP0 ;  /* 0x000000ff2c2d7287 */ /* 0x000fe20008000000 */
[----:B------:R-:W-:Y:S11]  /*6e00*/  @P0 BRA `(.L_x_109) ;  /* 0x0000000000040947 */ /* 0x000ff60003800000 */
[----:B------:R-:W-:Y:S04]  /*6e10*/  DEPBAR.LE SB0, 0x1 ;  /* 0x000080400000791a */ /* 0x000fe80000000000 */
.L_x_109:
[----:B------:R-:W-:Y:S05]  /*6e20*/  BSYNC.RECONVERGENT B0 ;  /* 0x0000000000007941 */ /* 0x000fea0003800200 */
.L_x_108:
[----:B------:R-:W-:Y:S01]  /*6e30*/  BAR.SYNC.DEFER_BLOCKING 0x1, 0x80 ;  /* 0x0042000000007b1d */ /* 0x000fe20000010000 */
[----:B------:R-:W-:Y:S01]  /*6e40*/  ISETP.NE.AND P1, PT, R101, RZ, PT ;  /* 0x000000ff6500720c */ /* 0x000fe20003f25270 */
[----:B------:R-:W-:Y:S01]  /*6e50*/  UISETP.NE.AND UP0, UPT, UR53, URZ, UPT ;  /* 0x000000ff3500728c */ /* 0x000fe2000bf05270 */
[----:B------:R-:W-:Y:S11]  /*6e60*/  LEA R3, R109, UR47, 0x3 ;  /* 0x0000002f6d037c11 */ /* 0x000ff6000f8e18ff */
[----:B------:R-:W-:Y:S01]  /*6e70*/  @P1 SHF.L.U32 R4, R110, 0x1f, RZ ;  /* 0x0000001f6e041819 */ /* 0x000fe200000006ff */
[----:B------:R-:W-:Y:S06]  /*6e80*/  BRA.U !UP0, `(.L_x_110) ;  /* 0x0000000108247547 */ /* 0x000fec000b800000 */
[----:B------:R-:W3:Y:S01]  /*6e90*/  S2R R0, SR_CgaCtaId ;  /* 0x0000000000007919 */ /* 0x000ee20000008800 */
[----:B------:R-:W-:Y:S01]  /*6ea0*/  IMAD.U32 R2, RZ, RZ, UR52 ;  /* 0x00000034ff027e24 */ /* 0x000fe2000f8e00ff */
[----:B------:R-:W-:Y:S04]  /*6eb0*/  UIADD3 UR4, UPT, UPT, UR52, 0x1, URZ ;  /* 0x0000000134047890 */ /* 0x000fe8000fffe0ff */
[----:B------:R-:W-:Y:S01]  /*6ec0*/  @P1 LEA R2, R2, UR47, 0x3 ;  /* 0x0000002f02021c11 */ /* 0x000fe2000f8e18ff */
[----:B------:R-:W-:Y:S04]  /*6ed0*/  UISETP.NE.AND UP0, UPT, UR4, 0x3, UPT ;  /* 0x000000030400788c */ /* 0x000fe8000bf05270 */
[----:B------:R-:W-:Y:S01]  /*6ee0*/  @P1 VIADD R5, R2, 0x98 ;  /* 0x0000009802051836 */ /* 0x000fe20000000000 */
[----:B------:R-:W-:Y:S04]  /*6ef0*/  USEL UR52, UR4, URZ, UP0 ;  /* 0x000000ff04347287 */ /* 0x000fe80008000000 */
[----:B---3--:R-:W-:Y:S04]  /*6f00*/  @P1 PRMT R0, R0, 0x654, R5 ;  /* 0x0000065400001816 */ /* 0x008fe80000000005 */
[----:B------:R3:W-:Y:S04]  /*6f10*/  @P1 SYNCS.ARRIVE.TRANS64.RED.A1T0 RZ, [R0+URZ], RZ ;  /* 0x000000ff00ff19a7 */ /* 0x0007e800081004ff */
.L_x_110:
[----:B------:R-:W4:Y:S01]  /*6f20*/  @P1 SYNCS.PHASECHK.TRANS64.TRYWAIT P0, [R3+URZ+0x80], R4 ;  /* 0x00008004030015a7 */ /* 0x000f2200080011ff */
[----:B------:R-:W-:Y:S01]  /*6f30*/  BSSY B1, `(.L_x_111) ;  /* 0x0000015000017945 */ /* 0x000fe20003800000 */
[----:B----4-:R-:W-:Y:S03]  /*6f40*/  @P1 SEL R108, RZ, 0x1, !P0 ;  /* 0x00000001ff6c1807 */ /* 0x010fe60004000000 */
[----:B------:R-:W-:Y:S05]  /*6f50*/  @!P1 BRA `(.L_x_112) ;  /* 0x0000000000489947 */ /* 0x000fea0003800000 */
[----:B------:R-:W-:Y:S01]  /*6f60*/  ISETP.NE.AND P1, PT, R111, RZ, PT ;  /* 0x000000ff6f00720c */ /* 0x000fe20003f25270 */
[----:B------:R-:W-:Y:S01]  /*6f70*/  BSSY B0, `(.L_x_113) ;  /* 0x000000a000007945 */ /* 0x000fe20003800000 */
[----:B------:R-:W-:Y:S11]  /*6f80*/  ISETP.NE.AND P0, PT, R108, RZ, PT ;  /* 0x000000ff6c00720c */ /* 0x000ff60003f05270 */
[----:B------:R-:W-:Y:S04]  /*6f90*/  @P1 IMAD R109, R109, 0x2000, R96 ;  /* 0x000020006d6d1824 */ /* 0x000fe800078e0260 */
[----:B------:R-:W-:Y:S01]  /*6fa0*/  @P1 IMAD.IADD R4, R81, 0x1, R109 ;  /* 0x0000000151041824 */ /* 0x000fe200078e026d */
[----:B------:R-:W-:Y:S03]  /*6fb0*/  @P1 IADD3 R2, PT, PT, R80, R109, RZ ;  /* 0x0000006d50021210 */ /* 0x000fe60007ffe0ff */
[----:B---3--:R-:W-:Y:S01]  /*6fc0*/  @P1 IMAD.IADD R0, R95, 0x1, R4 ;  /* 0x000000015f001824 */ /* 0x008fe200078e0204 */
[----:B------:R-:W-:Y:S06]  /*6fd0*/  @P0 BRA `(.L_x_114) ;  /* 0x00000000000c0947 */ /* 0x000fec0003800000 */
[----:B------:R-:W-:Y:S04]  /*6fe0*/  SHF.L.U32 R110, R110, 0x1f, RZ ;  /* 0x0000001f6e6e7819 */ /* 0x000fe800000006ff */
[----:B------:R-:W3:Y:S02]  /*6ff0*/  SYNCS.PHASECHK.TRANS64.TRYWAIT P0, [R3+URZ+0x80], R110 ;  /* 0x0000806e030075a7 */ /* 0x000ee400080011ff */
[----:B---3--:R-:W-:Y:S05]  /*7000*/  @!P0 BRA `(.L_x_115) ;  /* 0x0000001800a48947 */ /* 0x008fea0003800000 */
.L_x_114:
[----:B------:R-:W-:Y:S05]  /*7010*/  BSYNC B0 ;  /* 0x0000000000007941 */ /* 0x000fea0003800000 */
.L_x_113:
[----:B------:R-:W-:Y:S11]  /*7020*/  ISETP.NE.AND P0, PT, R111, RZ, PT ;  /* 0x000000ff6f00720c */ /* 0x000ff60003f05270 */
[----:B------:R-:W-:Y:S02]  /*7030*/  @!UPT UIADD3 URZ, UPT, UPT, URZ, URZ, URZ ;  /* 0x000000fffffff290 */ /* 0x000fe4000fffe0ff */
[----:B------:R4:W1:Y:S04]  /*7040*/  @P0 LDS.128 R48, [R109] ;  /* 0x000000006d300984 */ /* 0x0008680000000c00 */
[----:B------:R4:W1:Y:S04]  /*7050*/  @P0 LDS.128 R64, [R2+0x20] ;  /* 0x0000200002400984 */ /* 0x0008680000000c00 */
[----:B------:R4:W1:Y:S04]  /*7060*/  @P0 LDS.128 R56, [R4+0x10] ;  /* 0x0000100004380984 */ /* 0x0008680000000c00 */
[----:B------:R4:W1:Y:S02]  /*7070*/  @P0 LDS.128 R72, [R0+0x10] ;  /* 0x0000100000480984 */ /* 0x0008640000000c00 */
.L_x_112:
[----:B------:R-:W-:Y:S05]  /*7080*/  BSYNC B1 ;  /* 0x0000000000017941 */ /* 0x000fea0003800000 */
.L_x_111:
[----:B---34-:R-:W-:Y:S05]  /*7090*/  VIADD R0, R39, 0x20 ;  /* 0x0000002027007836 */ /* 0x018fea0000000000 */
[----:B------:R-:W-:Y:S04]  /*70a0*/  SHF.R.U32.HI R0, RZ, 0x15, R0 ;  /* 0x00000015ff007819 */ /* 0x000fe80000011600 */
[----:B------:R-:W-:Y:S11]  /*70b0*/  LOP3.LUT P0, RZ, R0, 0x3, R85, 0x48, !PT ;  /* 0x0000000300ff7812 */ /* 0x000ff60007804855 */
[----:B------:R-:W-:Y:S02]  /*70c0*/  @!UPT UIADD3 URZ, UPT, UPT, URZ, URZ, URZ ;  /* 0x000000fffffff290 */ /* 0x000fe4000fffe0ff */
[----:B------:R-:W-:Y:S05]  /*70d0*/  @!P0 BRA `(.L_x_116) ;  /* 0x0000000000408947 */ /* 0x000fea0003800000 */
[----:B------:R-:W3:Y:S01]  /*70e0*/  LDCU.64 UR8, c[0x4][0x70] ;  /* 0x01000e00ff0877ac */ /* 0x000ee20008000a00 */
[----:B------:R-:W-:Y:S01]  /*70f0*/  MOV R3, 0x0 ;  /* 0x0000000000037802 */ /* 0x000fe20000000f00 */
[----:B------:R-:W-:Y:S02]  /*7100*/  HFMA2 R12, -RZ, RZ, 0, 5.9604644775390625e-08 ;  /* 0x00000001ff0c7431 */ /* 0x000fe400000001ff */
[----:B------:R-:W-:Y:S02]  /*7110*/  IMAD.MOV.U32 R8, RZ, RZ, 0x192 ;  /* 0x00000192ff087424 */ /* 0x000fe400078e00ff */
[----:B------:R-:W-:Y:S01]  /*7120*/  IMAD.MOV.U32 R13, RZ, RZ, RZ ;  /* 0x000000ffff0d7224 */ /* 0x000fe200078e00ff */
[----:B------:R-:W4:Y:S01]  /*7130*/  LDCU.64 UR6, c[0x4][0x78] ;  /* 0x01000f00ff0677ac */ /* 0x000f220008000a00 */
[----:B------:R-:W1:Y:S01]  /*7140*/  LDC.64 R2, c[0x4][R3] ;  /* 0x0100000003027b82 */ /* 0x000e620000000a00 */
[----:B------:R-:W5:Y:S01]  /*7150*/  LDCU.64 UR4, c[0x4][0x10] ;  /* 0x01000200ff0477ac */ /* 0x000f620008000a00 */
[----:B---3--:R-:W-:Y:S01]  /*7160*/  MOV R5, UR9 ;  /* 0x0000000900057c02 */ /* 0x008fe20008000f00 */
[----:B------:R-:W-:Y:S01]  /*7170*/  IMAD.U32 R4, RZ, RZ, UR8 ;  /* 0x00000008ff047e24 */ /* 0x000fe2000f8e00ff */
[----:B----4-:R-:W-:Y:S01]  /*7180*/  MOV R7, UR7 ;  /* 0x0000000700077c02 */ /* 0x010fe20008000f00 */
[----:B------:R-:W-:Y:S01]  /*7190*/  IMAD.U32 R6, RZ, RZ, UR6 ;  /* 0x00000006ff067e24 */ /* 0x000fe2000f8e00ff */
[----:B-----5:R-:W-:Y:S01]  /*71a0*/  MOV R11, UR5 ;  /* 0x00000005000b7c02 */ /* 0x020fe20008000f00 */
[----:B------:R-:W-:Y:S02]  /*71b0*/  IMAD.U32 R10, RZ, RZ, UR4 ;  /* 0x00000004ff0a7e24 */ /* 0x000fe4000f8e00ff */
[----:B------:R-:W-:Y:S07]  /*71c0*/  LEPC R20, `(.L_x_116) ;  /* 0x000000001014794e */ /* 0x000fee0000000000 */
[----:B-12---:R-:W-:Y:S05]  /*71d0*/  CALL.ABS.NOINC R2 ;  /* 0x0000000002007343 */ /* 0x006fea0003c00000 */
.L_x_116:
[----:B------:R-:W-:Y:S01]  /*71e0*/  ISETP.NE.AND P0, PT, R97, RZ, PT ;  /* 0x000000ff6100720c */ /* 0x000fe20003f05270 */
[----:B------:R-:W-:Y:S05]  /*71f0*/  WARPSYNC.ALL ;  /* 0x0000000000007948 */ /* 0x000fea0003800000 */
[----:B------:R-:W-:Y:S01]  /*7200*/  R2UR UR4, R39 ;  /* 0x00000000270472ca */ /* 0x000fe200000e0000 */
[----:B------:R-:W3:Y:S01]  /*7210*/  S2UR UR6, SR_CgaCtaId ;  /* 0x00000000000679c3 */ /* 0x000ee20000008800 */
[----:B------:R-:W-:Y:S01]  /*7220*/  R2UR UR5, R102 ;  /* 0x00000000660572ca */ /* 0x000fe200000e0000 */
[--C-:B-1----:R-:W-:Y:S01]  /*7230*/  HADD2.F32 R40, -RZ, R48.reuse.H0_H0 ;  /* 0x20000030ff287230 */ /* 0x102fe20000004100 */
[----:B------:R-:W-:Y:S01]  /*7240*/  BSSY.RECONVERGENT B0, `(.L_x_117) ;  /* 0x000008f000007945 */ /* 0x000fe20003800200 */
[----:B------:R-:W-:Y:S02]  /*7250*/  HADD2.F32 R42, -RZ, R48.H1_H1 ;  /* 0x30000030ff2a7230 */ /* 0x000fe40000004100 */
[--C-:B------:R-:W-:Y:S02]  /*7260*/  HADD2.F32 R43, -RZ, R49.reuse.H0_H0 ;  /* 0x20000031ff2b7230 */ /* 0x100fe40000004100 */
[----:B------:R-:W-:Y:S02]  /*7270*/  HADD2.F32 R44, -RZ, R49.H1_H1 ;  /* 0x30000031ff2c7230 */ /* 0x000fe40000004100 */
[--C-:B------:R-:W-:Y:S02]  /*7280*/  HADD2.F32 R45, -RZ, R50.reuse.H0_H0 ;  /* 0x20000032ff2d7230 */ /* 0x100fe40000004100 */
[----:B------:R-:W1:Y:S01]  /*7290*/  LDTM.x32 R4, tmem[UR4+0x20] ;  /* 0x00002004000479ee */ /* 0x000e6200082c0000 */
[----:B------:R-:W-:Y:S01]  /*72a0*/  NOP ;  /* 0x0000000000007918 */ /* 0x000fe20000000000 */
[----:B------:R-:W-:Y:S01]  /*72b0*/  USHF.L.U32 UR4, UR45, 0xd, URZ ;  /* 0x0000000d2d047899 */ /* 0x000fe200080006ff */
[----:B--2---:R-:W-:Y:S01]  /*72c0*/  HADD2.F32 R46, -RZ, R50.H1_H1 ;  /* 0x30000032ff2e7230 */ /* 0x004fe20000004100 */
[----:B------:R-:W-:Y:S01]  /*72d0*/  UIADD3 UR5, UPT, UPT, UR5, 0x100, URZ ;  /* 0x0000010005057890 */ /* 0x000fe2000fffe0ff */
[--C-:B------:R-:W-:Y:S02]  /*72e0*/  HADD2.F32 R47, -RZ, R51.reuse.H0_H0 ;  /* 0x20000033ff2f7230 */ /* 0x100fe40000004100 */
[----:B------:R-:W-:Y:S01]  /*72f0*/  HADD2.F32 R49, -RZ, R51.H1_H1 ;  /* 0x30000033ff317230 */ /* 0x000fe20000004100 */
[----:B------:R-:W-:Y:S01]  /*7300*/  IADD3 R103, PT, PT, R96, UR4, RZ ;  /* 0x0000000460677c10 */ /* 0x000fe2000fffe0ff */
[--C-:B------:R-:W-:Y:S02]  /*7310*/  HADD2.F32 R48, -RZ, R56.reuse.H0_H0 ;  /* 0x20000038ff307230 */ /* 0x100fe40000004100 */
[----:B------:R-:W-:Y:S01]  /*7320*/  HADD2.F32 R51, -RZ, R56.H1_H1 ;  /* 0x30000038ff337230 */ /* 0x000fe20000004100 */
[-C--:B------:R-:W-:Y:S01]  /*7330*/  IADD3 R102, PT, PT, R81, R103.reuse, RZ ;  /* 0x0000006751667210 */ /* 0x080fe20007ffe0ff */
[--C-:B------:R-:W-:Y:S01]  /*7340*/  HADD2.F32 R50, -RZ, R57.reuse.H0_H0 ;  /* 0x20000039ff327230 */ /* 0x100fe20000004100 */
[----:B------:R-:W-:Y:S01]  /*7350*/  IADD3 R103, PT, PT, R80, R103, RZ ;  /* 0x0000006750677210 */ /* 0x000fe20007ffe0ff */
[----:B------:R-:W-:Y:S01]  /*7360*/  HADD2.F32 R52, -RZ, R57.H1_H1 ;  /* 0x30000039ff347230 */ /* 0x000fe20000004100 */
[----:B------:R-:W-:Y:S01]  /*7370*/  IADD3 R116, PT, PT, R95, R102, RZ ;  /* 0x000000665f747210 */ /* 0x000fe20007ffe0ff */
[--C-:B------:R-:W-:Y:S02]  /*7380*/  HADD2.F32 R53, -RZ, R58.reuse.H0_H0 ;  /* 0x2000003aff357230 */ /* 0x100fe40000004100 */
[----:B------:R-:W-:Y:S02]  /*7390*/  HADD2.F32 R54, -RZ, R58.H1_H1 ;  /* 0x3000003aff367230 */ /* 0x000fe40000004100 */
[--C-:B------:R-:W-:Y:S02]  /*73a0*/  HADD2.F32 R55, -RZ, R59.reuse.H0_H0 ;  /* 0x2000003bff377230 */ /* 0x100fe40000004100 */
[----:B------:R-:W-:Y:S01]  /*73b0*/  HADD2.F32 R56, -RZ, R59.H1_H1 ;  /* 0x3000003bff387230 */ /* 0x000fe20000004100 */
[----:B---3--:R-:W-:Y:S01]  /*73c0*/  UPRMT UR5, UR6, 0x654, UR5 ;  /* 0x0000065406057896 */ /* 0x008fe20008000005 */
[C---:B-1----:R-:W-:Y:S01]  /*73d0*/  FMUL R4, R38.reuse, R4 ;  /* 0x0000000426047220 */ /* 0x042fe20000400000 */
[C---:B------:R-:W-:Y:S01]  /*73e0*/  FMUL R5, R38.reuse, R5 ;  /* 0x0000000526057220 */ /* 0x040fe20000400000 */
[C---:B------:R-:W-:Y:S01]  /*73f0*/  FMUL R6, R38.reuse, R6 ;  /* 0x0000000626067220 */ /* 0x040fe20000400000 */
[C---:B------:R-:W-:Y:S01]  /*7400*/  FMUL R7, R38.reuse, R7 ;  /* 0x0000000726077220 */ /* 0x040fe20000400000 */
[C---:B------:R-:W-:Y:S01]  /*7410*/  FFMA R4, R41.reuse, R40, R4 ;  /* 0x0000002829047223 */ /* 0x040fe20000000004 */
[C---:B------:R-:W-:Y:S01]  /*7420*/  FFMA R5, R41.reuse, R42, R5 ;  /* 0x0000002a29057223 */ /* 0x040fe20000000005 */
[C---:B------:R-:W-:Y:S01]  /*7430*/  FFMA R6, R41.reuse, R43, R6 ;  /* 0x0000002b29067223 */ /* 0x040fe20000000006 */
[----:B------:R-:W-:Y:S01]  /*7440*/  FFMA R7, R41, R44, R7 ;  /* 0x0000002c29077223 */ /* 0x000fe20000000007 */
[----:B------:R-:W-:Y:S01]  /*7450*/  SYNCS.ARRIVE.TRANS64.RED.A1T0 RZ, [UR5], RZ ;  /* 0x000000ffffff79a7 */ /* 0x000fe20008100405 */
[C---:B------:R-:W-:Y:S01]  /*7460*/  FMUL R8, R38.reuse, R8 ;  /* 0x0000000826087220 */ /* 0x040fe20000400000 */
[----:B------:R-:W-:Y:S01]  /*7470*/  F2FP.F16.F32.PACK_AB R80, R5, R4 ;  /* 0x000000040550723e */ /* 0x000fe200000000ff */
[C---:B------:R-:W-:Y:S01]  /*7480*/  FMUL R9, R38.reuse, R9 ;  /* 0x0000000926097220 */ /* 0x040fe20000400000 */
[----:B------:R-:W-:Y:S01]  /*7490*/  F2FP.F16.F32.PACK_AB R81, R7, R6 ;  /* 0x000000060751723e */ /* 0x000fe200000000ff */
[C---:B------:R-:W-:Y:S01]  /*74a0*/  FFMA R8, R41.reuse, R45, R8 ;  /* 0x0000002d29087223 */ /* 0x040fe20000000008 */
[C---:B------:R-:W-:Y:S01]  /*74b0*/  FMUL R0, R38.reuse, R10 ;  /* 0x0000000a26007220 */ /* 0x040fe20000400000 */
[C---:B------:R-:W-:Y:S01]  /*74c0*/  FFMA R9, R41.reuse, R46, R9 ;  /* 0x0000002e29097223 */ /* 0x040fe20000000009 */
[C---:B------:R-:W-:Y:S01]  /*74d0*/  FMUL R2, R38.reuse, R11 ;  /* 0x0000000b26027220 */ /* 0x040fe20000400000 */
[C---:B------:R-:W-:Y:S01]  /*74e0*/  FMUL R3, R38.reuse, R12 ;  /* 0x0000000c26037220 */ /* 0x040fe20000400000 */
[----:B------:R-:W-:Y:S01]  /*74f0*/  FFMA R0, R41, R47, R0 ;  /* 0x0000002f29007223 */ /* 0x000fe20000000000 */
[C---:B------:R-:W-:Y:S01]  /*7500*/  FMUL R10, R38.reuse, R13 ;  /* 0x0000000d260a7220 */ /* 0x040fe20000400000 */
[----:B------:R-:W-:Y:S01]  /*7510*/  F2FP.F16.F32.PACK_AB R82, R9, R8 ;  /* 0x000000080952723e */ /* 0x000fe200000000ff */
[C---:B------:R-:W-:Y:S01]  /*7520*/  FFMA R2, R41.reuse, R49, R2 ;  /* 0x0000003129027223 */ /* 0x040fe20000000002 */
[C---:B------:R-:W-:Y:S01]  /*7530*/  FFMA R3, R41.reuse, R48, R3 ;  /* 0x0000003029037223 */ /* 0x040fe20000000003 */
[C---:B------:R-:W-:Y:S01]  /*7540*/  FFMA R10, R41.reuse, R51, R10 ;  /* 0x00000033290a7223 */ /* 0x040fe2000000000a */
[C---:B------:R-:W-:Y:S01]  /*7550*/  FMUL R11, R38.reuse, R14 ;  /* 0x0000000e260b7220 */ /* 0x040fe20000400000 */
[C---:B------:R-:W-:Y:S01]  /*7560*/  FMUL R15, R38.reuse, R15 ;  /* 0x0000000f260f7220 */ /* 0x040fe20000400000 */
[C---:B------:R-:W-:Y:S01]  /*7570*/  FMUL R12, R38.reuse, R16 ;  /* 0x00000010260c7220 */ /* 0x040fe20000400000 */
[C---:B------:R-:W-:Y:S01]  /*7580*/  FMUL R13, R38.reuse, R17 ;  /* 0x00000011260d7220 */ /* 0x040fe20000400000 */
[C---:B------:R-:W-:Y:S01]  /*7590*/  FFMA R11, R41.reuse, R50, R11 ;  /* 0x00000032290b7223 */ /* 0x040fe2000000000b */
[C---:B------:R-:W-:Y:S01]  /*75a0*/  FMUL R14, R38.reuse, R18 ;  /* 0x00000012260e7220 */ /* 0x040fe20000400000 */
[C---:B------:R-:W-:Y:S01]  /*75b0*/  FFMA R15, R41.reuse, R52, R15 ;  /* 0x00000034290f7223 */ /* 0x040fe2000000000f */
[--C-:B------:R-:W-:Y:S02]  /*75c0*/  HADD2.F32 R57, -RZ, R64.reuse.H0_H0 ;  /* 0x20000040ff397230 */ /* 0x100fe40000004100 */
[----:B------:R-:W-:Y:S01]  /*75d0*/  FMUL R19, R38, R19 ;  /* 0x0000001326137220 */ /* 0x000fe20000400000 */
[----:B------:R-:W-:Y:S01]  /*75e0*/  F2FP.F16.F32.PACK_AB R83, R2, R0 ;  /* 0x000000000253723e */ /* 0x000fe200000000ff */
[C---:B------:R-:W-:Y:S01]  /*75f0*/  FFMA R12, R41.reuse, R53, R12 ;  /* 0x00000035290c7223 */ /* 0x040fe2000000000c */
[----:B------:R-:W-:Y:S02]  /*7600*/  HADD2.F32 R58, -RZ, R64.H1_H1 ;  /* 0x30000040ff3a7230 */ /* 0x000fe40000004100 */
[C---:B------:R-:W-:Y:S01]  /*7610*/  FMUL R16, R38.reuse, R20 ;  /* 0x0000001426107220 */ /* 0x040fe20000400000 */
[C---:B------:R-:W-:Y:S01]  /*7620*/  FFMA R13, R41.reuse, R54, R13 ;  /* 0x00000036290d7223 */ /* 0x040fe2000000000d */
[----:B------:R1:W-:Y:S01]  /*7630*/  STS.128 [R96+UR4], R80 ;  /* 0x0000005060007988 */ /* 0x0003e20008000c04 */
[--C-:B------:R-:W-:Y:S02]  /*7640*/  HADD2.F32 R59, -RZ, R65.reuse.H0_H0 ;  /* 0x20000041ff3b7230 */ /* 0x100fe40000004100 */
[C---:B------:R-:W-:Y:S01]  /*7650*/  FMUL R17, R38.reuse, R21 ;  /* 0x0000001526117220 */ /* 0x040fe20000400000 */
[C---:B------:R-:W-:Y:S01]  /*7660*/  FFMA R14, R41.reuse, R55, R14 ;  /* 0x00000037290e7223 */ /* 0x040fe2000000000e */
[----:B------:R-:W-:Y:S02]  /*7670*/  HADD2.F32 R60, -RZ, R65.H1_H1 ;  /* 0x30000041ff3c7230 */ /* 0x000fe40000004100 */
[C---:B------:R-:W-:Y:S01]  /*7680*/  FMUL R18, R38.reuse, R22 ;  /* 0x0000001626127220 */ /* 0x040fe20000400000 */
[C---:B------:R-:W-:Y:S01]  /*7690*/  FFMA R19, R41.reuse, R56, R19 ;  /* 0x0000003829137223 */ /* 0x040fe20000000013 */
        /* <DEDUP_REMOVED lines=13> */
[----:B------:R-:W-:Y:S01]  /*7770*/  FMUL R27, R38, R27 ;  /* 0x0000001b261b7220 */ /* 0x000fe20000400000 */
[----:B------:R-:W-:Y:S01]  /*7780*/  F2FP.F16.F32.PACK_AB R104, R10, R3 ;  /* 0x000000030a68723e */ /* 0x000fe200000000ff */
[----:B------:R-:W-:Y:S01]  /*7790*/  FFMA R20, R41, R61, R20 ;  /* 0x0000003d29147223 */ /* 0x000fe20000000014 */
[----:B------:R-:W-:Y:S01]  /*77a0*/  F2FP.F16.F32.PACK_AB R105, R15, R11 ;  /* 0x0000000b0f69723e */ /* 0x000fe200000000ff */
[----:B------:R-:W-:Y:S01]  /*77b0*/  HADD2.F32 R66, -RZ, R72.H1_H1 ;  /* 0x30000048ff427230 */ /* 0x000fe20000004100 */
[----:B------:R-:W-:Y:S01]  /*77c0*/  F2FP.F16.F32.PACK_AB R106, R13, R12 ;  /* 0x0000000c0d6a723e */ /* 0x000fe200000000ff */
[C---:B------:R-:W-:Y:S01]  /*77d0*/  FMUL R24, R38.reuse, R28 ;  /* 0x0000001c26187220 */ /* 0x040fe20000400000 */
[----:B------:R-:W-:Y:S01]  /*77e0*/  F2FP.F16.F32.PACK_AB R107, R19, R14 ;  /* 0x0000000e136b723e */ /* 0x000fe200000000ff */
[C---:B------:R-:W-:Y:S01]  /*77f0*/  FFMA R21, R41.reuse, R62, R21 ;  /* 0x0000003e29157223 */ /* 0x040fe20000000015 */
[--C-:B------:R-:W-:Y:S02]  /*7800*/  HADD2.F32 R67, -RZ, R73.reuse.H0_H0 ;  /* 0x20000049ff437230 */ /* 0x100fe40000004100 */
[C---:B------:R-:W-:Y:S01]  /*7810*/  FMUL R25, R38.reuse, R29 ;  /* 0x0000001d26197220 */ /* 0x040fe20000400000 */
[C---:B------:R-:W-:Y:S01]  /*7820*/  FFMA R22, R41.reuse, R63, R22 ;  /* 0x0000003f29167223 */ /* 0x040fe20000000016 */
[----:B------:R1:W-:Y:S01]  /*7830*/  STS.128 [R102+0x10], R104 ;  /* 0x0000106866007388 */ /* 0x0003e20000000c00 */
        /* <DEDUP_REMOVED lines=35> */
[----:B--2---:R-:W2:Y:S02]  /*7a70*/  FENCE.VIEW.ASYNC.S ;  /* 0x00000000000073c6 */ /* 0x004ea40000000000 */
[----:B--2---:R-:W-:Y:S06]  /*7a80*/  BAR.SYNC.DEFER_BLOCKING 0x1, 0x80 ;  /* 0x0042000000007b1d */ /* 0x004fec0000010000 */
[----:B------:R-:W-:Y:S05]  /*7a90*/  @P0 BRA `(.L_x_118) ;  /* 0x0000000000240947 */ /* 0x000fea0003800000 */
[----:B------:R-:W2:Y:S01]  /*7aa0*/  LDCU.64 UR10, c[0x0][0x348] ;  /* 0x00006900ff0a77ac */ /* 0x000ea20008000a00 */
[----:B------:R-:W-:Y:S02]  /*7ab0*/  UIADD3 UR9, UPT, UPT, UR49, 0x20, URZ ;  /* 0x0000002031097890 */ /* 0x000fe4000fffe0ff */
[----:B------:R-:W-:Y:S02]  /*7ac0*/  UIADD3 UR8, UPT, UPT, UR47, 0x200, UR4 ;  /* 0x000002002f087890 */ /* 0x000fe4000fffe004 */
[----:B--2---:R-:W-:Y:S03]  /*7ad0*/  UIADD3 UR6, UP0, UPT, UR10, 0x680, URZ ;  /* 0x000006800a067890 */ /* 0x004fe6000ff1e0ff */
[----:B------:R-:W-:Y:S01]  /*7ae0*/  UMOV UR10, UR50 ;  /* 0x00000032000a7c82 */ /* 0x000fe20008000000 */
[----:B------:R-:W-:Y:S03]  /*7af0*/  UIADD3.X UR7, UPT, UPT, URZ, UR11, URZ, UP0, !UPT ;  /* 0x0000000bff077290 */ /* 0x000fe600087fe4ff */
[----:B------:R-:W-:Y:S06]  /*7b00*/  UMOV UR11, UR36 ;  /* 0x00000024000b7c82 */ /* 0x000fec0008000000 */
[----:B------:R2:W-:Y:S02]  /*7b10*/  UTMASTG.3D [UR8], [UR6] ;  /* 0x00000008060073b5 */ /* 0x0005e40008010000 */
[----:B--2---:R0:W-:Y:S02]  /*7b20*/  UTMACMDFLUSH ;  /* 0x00000000000079b7 */ /* 0x0041e40000000000 */
.L_x_118:
[----:B------:R-:W-:Y:S05]  /*7b30*/  BSYNC.RECONVERGENT B0 ;  /* 0x0000000000007941 */ /* 0x000fea0003800200 */
.L_x_117:
[----:B------:R-:W-:Y:S01]  /*7b40*/  UIADD3 UR4, UPT, UPT, UR45, 0x1, URZ ;  /* 0x000000012d047890 */ /* 0x000fe2000fffe0ff */
[----:B------:R-:W-:Y:S03]  /*7b50*/  BSSY.RECONVERGENT B0, `(.L_x_119) ;  /* 0x0000008000007945 */ /* 0x000fe60003800200 */
[----:B------:R-:W-:Y:S04]  /*7b60*/  UISETP.NE.AND UP0, UPT, UR4, 0x3, UPT ;  /* 0x000000030400788c */ /* 0x000fe8000bf05270 */
[----:B------:R-:W-:Y:S02]  /*7b70*/  UISETP.EQ.XOR UP1, UPT, UR44, 0x3, !UP0 ;  /* 0x000000032c00788c */ /* 0x000fe4000c722a70 */
[----:B------:R-:W-:Y:S02]  /*7b80*/  USEL UR46, UR4, URZ, UP0 ;  /* 0x000000ff042e7287 */ /* 0x000fe40008000000 */
[----:B------:R-:W-:Y:S04]  /*7b90*/  USEL UR5, URZ, 0x1, !UP1 ;  /* 0x00000001ff057887 */ /* 0x000fe8000c800000 */
[----:B------:R-:W-:Y:S01]  /*7ba0*/  ULOP3.LUT UR54, UR54, UR5, URZ, 0x3c, !UPT ;  /* 0x0000000536367292 */ /* 0x000fe2000f8e3cff */
[----:B------:R-:W-:Y:S11]  /*7bb0*/  @P0 BRA `(.L_x_120) ;  /* 0x0000000000040947 */ /* 0x000ff60003800000 */
[----:B------:R-:W-:Y:S04]  /*7bc0*/  DEPBAR.LE SB0, 0x1 ;  /* 0x000080400000791a */ /* 0x000fe80000000000 */
.L_x_120:
[----:B------:R-:W-:Y:S05]  /*7bd0*/  BSYNC.RECONVERGENT B0 ;  /* 0x0000000000007941 */ /* 0x000fea0003800200 */
.L_x_119:
[----:B------:R-:W-:Y:S01]  /*7be0*/  BAR.SYNC.DEFER_BLOCKING 0x1, 0x80 ;  /* 0x0042000000007b1d */ /* 0x000fe20000010000 */
[----:B------:R-:W-:Y:S01]  /*7bf0*/  UISETP.NE.AND UP0, UPT, UR53, -0x2, UPT ;  /* 0xfffffffe3500788c */ /* 0x000fe2000bf05270 */
[----:B------:R-:W-:Y:S08]  /*7c00*/  IADD3 R0, PT, PT, R36, 0x1, RZ ;  /* 0x0000000124007810 */ /* 0x000ff00007ffe0ff */
[----:B------:R-:W-:Y:S05]  /*7c10*/  BRA.U !UP0, `(.L_x_121) ;  /* 0x0000000108287547 */ /* 0x000fea000b800000 */
[----:B------:R-:W2:Y:S01]  /*7c20*/  S2R R2, SR_CgaCtaId ;  /* 0x0000000000027919 */ /* 0x000ea20000008800 */
[----:B------:R-:W-:Y:S01]  /*7c30*/  ISETP.NE.AND P0, PT, R101, RZ, PT ;  /* 0x000000ff6500720c */ /* 0x000fe20003f05270 */
[----:B------:R-:W-:Y:S01]  /*7c40*/  IMAD.U32 R3, RZ, RZ, UR52 ;  /* 0x00000034ff037e24 */ /* 0x000fe2000f8e00ff */
[----:B------:R-:W-:Y:S04]  /*7c50*/  UIADD3 UR4, UPT, UPT, UR52, 0x1, URZ ;  /* 0x0000000134047890 */ /* 0x000fe8000fffe0ff */
[----:B------:R-:W-:Y:S04]  /*7c60*/  UISETP.NE.AND UP0, UPT, UR4, 0x3, UPT ;  /* 0x000000030400788c */ /* 0x000fe8000bf05270 */
[----:B------:R-:W-:Y:S03]  /*7c70*/  USEL UR52, UR4, URZ, UP0 ;  /* 0x000000ff04347287 */ /* 0x000fe60008000000 */
[----:B------:R-:W-:Y:S05]  /*7c80*/  @P0 LEA R3, R3, UR47, 0x3 ;  /* 0x0000002f03030c11 */ /* 0x000fea000f8e18ff */
[----:B------:R-:W-:Y:S05]  /*7c90*/  @P0 VIADD R3, R3, 0x98 ;  /* 0x0000009803030836 */ /* 0x000fea0000000000 */
[----:B--2---:R-:W-:Y:S04]  /*7ca0*/  @P0 PRMT R2, R2, 0x654, R3 ;  /* 0x0000065402020816 */ /* 0x004fe80000000003 */
[----:B------:R2:W-:Y:S03]  /*7cb0*/  @P0 SYNCS.ARRIVE.TRANS64.RED.A1T0 RZ, [R2+URZ], RZ ;  /* 0x000000ff02ff09a7 */ /* 0x0005e600081004ff */
.L_x_121:
[----:B------:R-:W-:Y:S01]  /*7cc0*/  R2UR UR6, R100 ;  /* 0x00000000640672ca */ /* 0x000fe200000e0000 */
[----:B------:R-:W-:Y:S01]  /*7cd0*/  UIADD3 UR53, UPT, UPT, UR53, 0x2, URZ ;  /* 0x0000000235357890 */ /* 0x000fe2000fffe0ff */
[----:B------:R-:W-:Y:S01]  /*7ce0*/  R2UR UR5, R86 ;  /* 0x00000000560572ca */ /* 0x000fe200000e0000 */
[----:B------:R-:W-:Y:S01]  /*7cf0*/  UMOV UR36, UR63 ;  /* 0x0000003f00247c82 */ /* 0x000fe20008000000 */
[----:B------:R-:W-:Y:S02]  /*7d00*/  R2UR UR4, R87 ;  /* 0x00000000570472ca */ /* 0x000fe400000e0000 */
[----:B------:R-:W-:Y:S02]  /*7d10*/  ISETP.NE.AND P0, PT, R90, 0x2, PT ;  /* 0x000000025a00780c */ /* 0x000fe40003f05270 */
[----:B------:R-:W-:Y:S02]  /*7d20*/  ISETP.NE.AND P1, PT, R0, 0x4, PT ;  /* 0x000000040000780c */ /* 0x000fe40003f25270 */
[----:B--2---:R-:W-:Y:S02]  /*7d30*/  SEL R2, RZ, 0x1, P0 ;  /* 0x00000001ff027807 */ /* 0x004fe40000000000 */
[----:B------:R-:W-:Y:S01]  /*7d40*/  SEL R3, RZ, 0x1, P1 ;  /* 0x00000001ff037807 */ /* 0x000fe20000800000 */
[----:B------:R-:W-:Y:S01]  /*7d50*/  UISETP.NE.AND UP0, UPT, UR6, URZ, UPT ;  /* 0x000000ff0600728c */ /* 0x000fe2000bf05270 */
[----:B------:R-:W-:Y:S01]  /*7d60*/  LOP3.LUT R93, R93, R2, RZ, 0x3c, !PT ;  /* 0x000000025d5d7212 */ /* 0x000fe200078e3cff */
[----:B------:R-:W-:Y:S01]  /*7d70*/  UIADD3 UR30, UPT, UPT, UR37, UR5, URZ ;  /* 0x00000005251e7290 */ /* 0x000fe2000fffe0ff */
[----:B------:R-:W-:Y:S01]  /*7d80*/  LOP3.LUT R94, R94, R3, RZ, 0x3c, !PT ;  /* 0x000000035e5e7212 */ /* 0x000fe200078e3cff */
[----:B------:R-:W-:Y:S01]  /*7d90*/  UIADD3 UR25, UPT, UPT, UR38, UR4, URZ ;  /* 0x0000000426197290 */ /* 0x000fe2000fffe0ff */
[----:B------:R-:W-:Y:S02]  /*7da0*/  SEL R90, R90, RZ, P0 ;  /* 0x000000ff5a5a7207 */ /* 0x000fe40000000000 */
[----:B------:R-:W-:Y:S02]  /*7db0*/  SEL R36, R0, RZ, P1 ;  /* 0x000000ff00247207 */ /* 0x000fe40000800000 */
[----:B------:R-:W-:Y:S07]  /*7dc0*/  BRA.U UP0, `(.L_x_122) ;  /* 0xffffffd500807547 */ /* 0x000fee000b83ffff */
[----:B------:R-:W-:-:S13]  /*7dd0*/  R2UR UR4, R88 ;  /* 0x00000000580472ca */ /* 0x000fda00000e0000 */
[----:B------:R-:W-:-:S09]  /*7de0*/  UISETP.NE.AND UP0, UPT, UR4, URZ, UPT ;  /* 0x000000ff0400728c */ /* 0x000fd2000bf05270 */
[----:B------:R-:W-:Y:S05]  /*7df0*/  BRA.U !UP0, `(.L_x_123) ;  /* 0x0000000108487547 */ /* 0x000fea000b800000 */
[----:B------:R-:W2:Y:S02]  /*7e00*/  LDCU.64 UR4, c[0x0][0x890] ;  /* 0x00011200ff0477ac */ /* 0x000ea40008000a00 */
[----:B--2---:R-:W-:-:S04]  /*7e10*/  UISETP.NE.U32.AND UP0, UPT, UR4, URZ, UPT ;  /* 0x000000ff0400728c */ /* 0x004fc8000bf05070 */
[----:B------:R-:W-:-:S09]  /*7e20*/  UISETP.NE.AND.EX UP0, UPT, UR5, URZ, UPT, UP0 ;  /* 0x000000ff0500728c */ /* 0x000fd2000bf05300 */
[----:B------:R-:W-:Y:S05]  /*7e30*/  BRA.U UP0, `(.L_x_124) ;  /* 0x00000001000c7547 */ /* 0x000fea000b800000 */
[----:B------:R-:W-:-:S13]  /*7e40*/  FSETP.NEU.AND P0, PT, R41, RZ, PT ;  /* 0x000000ff2900720b */ /* 0x000fda0003f0d000 */
[----:B------:R-:W-:Y:S05]  /*7e50*/  @!P0 EXIT ;  /* 0x000000000000894d */ /* 0x000fea0003800000 */
[----:B------:R-:W-:Y:S05]  /*7e60*/  BRA `(.L_x_123) ;  /* 0x00000000002c7947 */ /* 0x000fea0003800000 */
.L_x_124:
[----:B------:R-:W-:Y:S01]  /*7e70*/  ISETP.NE.AND P0, PT, R89, RZ, PT ;  /* 0x000000ff5900720c */ /* 0x000fe20003f05270 */
[----:B------:R-:W-:-:S12]  /*7e80*/  BSSY.RECONVERGENT B0, `(.L_x_123) ;  /* 0x0000009000007945 */ /* 0x000fd80003800200 */
[----:B------:R-:W-:Y:S05]  /*7e90*/  @P0 BRA `(.L_x_125) ;  /* 0x0000000000140947 */ /* 0x000fea0003800000 */
[----:B------:R-:W2:Y:S02]  /*7ea0*/  LDCU.64 UR4, c[0x0][0x888] ;  /* 0x00011100ff0477ac */ /* 0x000ea40008000a00 */
[----:B--2---:R-:W-:-:S04]  /*7eb0*/  ISETP.NE.U32.AND P0, PT, RZ, UR4, PT ;  /* 0x00000004ff007c0c */ /* 0x004fc8000bf05070 */
[----:B------:R-:W-:-:S13]  /*7ec0*/  ISETP.NE.AND.EX P0, PT, RZ, UR5, PT, P0 ;  /* 0x00000005ff007c0c */ /* 0x000fda000bf05300 */
[----:B------:R-:W-:Y:S05]  /*7ed0*/  @!P0 EXIT ;  /* 0x000000000000894d */ /* 0x000fea0003800000 */
[----:B------:R-:W-:Y:S05]  /*7ee0*/  BRA `(.L_x_126) ;  /* 0x0000000000087947 */ /* 0x000fea0003800000 */
.L_x_125:
[----:B------:R-:W-:-:S13]  /*7ef0*/  FSETP.NEU.AND P0, PT, R41, RZ, PT ;  /* 0x000000ff2900720b */ /* 0x000fda0003f0d000 */
[----:B------:R-:W-:Y:S05]  /*7f00*/  @!P0 EXIT ;  /* 0x000000000000894d */ /* 0x000fea0003800000 */
.L_x_126:
[----:B------:R-:W-:Y:S05]  /*7f10*/  BSYNC.RECONVERGENT B0 ;  /* 0x0000000000007941 */ /* 0x000fea0003800200 */
.L_x_123:
[----:B------:R-:W2:Y:S01]  /*7f20*/  S2UR UR5, SR_CgaCtaId ;  /* 0x00000000000579c3 */ /* 0x000ea20000008800 */
[----:B------:R-:W-:Y:S01]  /*7f30*/  ULEA UR4, UR52, UR47, 0x3 ;  /* 0x0000002f34047291 */ /* 0x000fe2000f8e18ff */
[----:B------:R-:W-:-:S04]  /*7f40*/  DEPBAR.LE SB0, 0x0 ;  /* 0x000080000000791a */ /* 0x000fc80000000000 */
[----:B------:R-:W-:-:S04]  /*7f50*/  UIADD3 UR4, UPT, UPT, UR4, 0x98, URZ ;  /* 0x0000009804047890 */ /* 0x000fc8000fffe0ff */
[----:B--2---:R-:W-:-:S09]  /*7f60*/  UPRMT UR4, UR5, 0x654, UR4 ;  /* 0x0000065405047896 */ /* 0x004fd20008000004 */
[----:B------:R-:W-:Y:S01]  /*7f70*/  SYNCS.ARRIVE.TRANS64.RED.A1T0 RZ, [UR4], RZ ;  /* 0x000000ffffff79a7 */ /* 0x000fe20008100404 */
[----:B------:R-:W-:Y:S05]  /*7f80*/  EXIT ;  /* 0x000000000000794d */ /* 0x000fea0003800000 */
.L_x_25:
[----:B--2---:R2:W3:Y:S02]  /*7f90*/  SYNCS.PHASECHK.TRANS64.TRYWAIT P0, [R0+URZ+0x130], R3 ;  /* 0x00013003000075a7 */ /* 0x0044e400080011ff */
[----:B---3--:R-:W-:Y:S05]  /*7fa0*/  @!P0 NANOSLEEP.SYNCS 0x989680 ;  /* 0x009896800000895d */ /* 0x008fea0003900000 */
[----:B------:R-:W3:Y:S02]  /*7fb0*/  @!P0 SYNCS.PHASECHK.TRANS64 P0, [R0+URZ+0x130], R3 ;  /* 0x00013003000085a7 */ /* 0x000ee400080010ff */
[----:B---3--:R-:W-:Y:S05]  /*7fc0*/  @!P0 BRA `(.L_x_25) ;  /* 0xfffffffc00f08947 */ /* 0x008fea000383ffff */
[----:B------:R-:W-:Y:S05]  /*7fd0*/  BRA `(.L_x_127) ;  /* 0xffffff98006c7947 */ /* 0x000fea000383ffff */
.L_x_28:
[----:B--2---:R-:W-:-:S07]  /*7fe0*/  MOV R0, UR33 ;  /* 0x0000002100007c02 */ /* 0x004fce0008000f00 */
.L_x_128:
[----:B--2---:R2:W3:Y:S02]  /*7ff0*/  SYNCS.PHASECHK.TRANS64.TRYWAIT P0, [R0+URZ+0x40], R3 ;  /* 0x00004003000075a7 */ /* 0x0044e400080011ff */
[----:B---3--:R-:W-:Y:S05]  /*8000*/  @!P0 NANOSLEEP.SYNCS 0x989680 ;  /* 0x009896800000895d */ /* 0x008fea0003900000 */
[----:B------:R-:W3:Y:S02]  /*8010*/  @!P0 SYNCS.PHASECHK.TRANS64 P0, [R0+URZ+0x40], R3 ;  /* 0x00004003000085a7 */ /* 0x000ee400080010ff */
[----:B---3--:R-:W-:Y:S05]  /*8020*/  @!P0 BRA `(.L_x_128) ;  /* 0xfffffffc00f08947 */ /* 0x008fea000383ffff */
[----:B------:R-:W-:Y:S05]  /*8030*/  BRA `(.L_x_27) ;  /* 0xffffff9800ac7947 */ /* 0x000fea000383ffff */
.L_x_35:
[----:B-1----:R-:W-:-:S07]  /*8040*/  MOV R0, UR17 ;  /* 0x0000001100007c02 */ /* 0x002fce0008000f00 */
.L_x_129:
[----:B-1----:R1:W2:Y:S02]  /*8050*/  SYNCS.PHASECHK.TRANS64.TRYWAIT P0, [R0+URZ+0x40], R3 ;  /* 0x00004003000075a7 */ /* 0x0022a400080011ff */
[----:B--2---:R-:W-:Y:S05]  /*8060*/  @!P0 NANOSLEEP.SYNCS 0x989680 ;  /* 0x009896800000895d */ /* 0x004fea0003900000 */
[----:B------:R-:W2:Y:S02]  /*8070*/  @!P0 SYNCS.PHASECHK.TRANS64 P0, [R0+URZ+0x40], R3 ;  /* 0x00004003000085a7 */ /* 0x000ea400080010ff */
[----:B--2---:R-:W-:Y:S05]  /*8080*/  @!P0 BRA `(.L_x_129) ;  /* 0xfffffffc00f08947 */ /* 0x004fea000383ffff */
[----:B------:R-:W-:Y:S05]  /*8090*/  BRA `(.L_x_34) ;  /* 0xffffff9c006c7947 */ /* 0x000fea000383ffff */
.L_x_40:
[----:B-1----:R1:W2:Y:S02]  /*80a0*/  SYNCS.PHASECHK.TRANS64.TRYWAIT P0, [R3+URZ+0xc0], R0 ;  /* 0x0000c000030075a7 */ /* 0x0022a400080011ff */
[----:B--2---:R-:W-:Y:S05]  /*80b0*/  @!P0 NANOSLEEP.SYNCS 0x989680 ;  /* 0x009896800000895d */ /* 0x004fea0003900000 */
[----:B------:R-:W2:Y:S02]  /*80c0*/  @!P0 SYNCS.PHASECHK.TRANS64 P0, [R3+URZ+0xc0], R0 ;  /* 0x0000c000030085a7 */ /* 0x000ea400080010ff */
[----:B--2---:R-:W-:Y:S05]  /*80d0*/  @!P0 BRA `(.L_x_40) ;  /* 0xfffffffc00f08947 */ /* 0x004fea000383ffff */
[----:B------:R-:W-:Y:S05]  /*80e0*/  BRA `(.L_x_130) ;  /* 0xffffffa0000c7947 */ /* 0x000fea000383ffff */
.L_x_44:
[----:B-1----:R-:W-:-:S07]  /*80f0*/  MOV R0, UR4 ;  /* 0x0000000400007c02 */ /* 0x002fce0008000f00 */
.L_x_131:
[----:B-1----:R1:W2:Y:S02]  /*8100*/  SYNCS.PHASECHK.TRANS64.TRYWAIT P0, [R0+URZ], R3 ;  /* 0x00000003000075a7 */ /* 0x0022a400080011ff */
[----:B--2---:R-:W-:Y:S05]  /*8110*/  @!P0 NANOSLEEP.SYNCS 0x989680 ;  /* 0x009896800000895d */ /* 0x004fea0003900000 */
[----:B------:R-:W2:Y:S02]  /*8120*/  @!P0 SYNCS.PHASECHK.TRANS64 P0, [R0+URZ], R3 ;  /* 0x00000003000085a7 */ /* 0x000ea400080010ff */
[----:B--2---:R-:W-:Y:S05]  /*8130*/  @!P0 BRA `(.L_x_131) ;  /* 0xfffffffc00f08947 */ /* 0x004fea000383ffff */
[----:B------:R-:W-:Y:S05]  /*8140*/  BRA `(.L_x_132) ;  /* 0xffffffa400b87947 */ /* 0x000fea000383ffff */
.L_x_45:
[----:B------:R-:W-:-:S07]  /*8150*/  MOV R0, UR5 ;  /* 0x0000000500007c02 */ /* 0x000fce0008000f00 */
.L_x_133:
[----:B-1----:R1:W2:Y:S02]  /*8160*/  SYNCS.PHASECHK.TRANS64.TRYWAIT P0, [R0+URZ], R3 ;  /* 0x00000003000075a7 */ /* 0x0022a400080011ff */
[----:B--2---:R-:W-:Y:S05]  /*8170*/  @!P0 NANOSLEEP.SYNCS 0x989680 ;  /* 0x009896800000895d */ /* 0x004fea0003900000 */
[----:B------:R-:W2:Y:S02]  /*8180*/  @!P0 SYNCS.PHASECHK.TRANS64 P0, [R0+URZ], R3 ;  /* 0x00000003000085a7 */ /* 0x000ea400080010ff */
[----:B--2---:R-:W-:Y:S05]  /*8190*/  @!P0 BRA `(.L_x_133) ;  /* 0xfffffffc00f08947 */ /* 0x004fea000383ffff */
[----:B------:R-:W-:Y:S05]  /*81a0*/  BRA `(.L_x_134) ;  /* 0xffffffa400c47947 */ /* 0x000fea000383ffff */
.L_x_46:
[----:B------:R-:W-:-:S07]  /*81b0*/  MOV R0, UR5 ;  /* 0x0000000500007c02 */ /* 0x000fce0008000f00 */
.L_x_135:
[----:B-1----:R1:W2:Y:S02]  /*81c0*/  SYNCS.PHASECHK.TRANS64.TRYWAIT P0, [R0+URZ], R3 ;  /* 0x00000003000075a7 */ /* 0x0022a400080011ff */
[----:B--2---:R-:W-:Y:S05]  /*81d0*/  @!P0 NANOSLEEP.SYNCS 0x989680 ;  /* 0x009896800000895d */ /* 0x004fea0003900000 */
[----:B------:R-:W2:Y:S02]  /*81e0*/  @!P0 SYNCS.PHASECHK.TRANS64 P0, [R0+URZ], R3 ;  /* 0x00000003000085a7 */ /* 0x000ea400080010ff */
[----:B--2---:R-:W-:Y:S05]  /*81f0*/  @!P0 BRA `(.L_x_135) ;  /* 0xfffffffc00f08947 */ /* 0x004fea000383ffff */
[----:B------:R-:W-:Y:S05]  /*8200*/  BRA `(.L_x_136) ;  /* 0xffffffa400d07947 */ /* 0x000fea000383ffff */
.L_x_47:
[----:B------:R-:W-:-:S07]  /*8210*/  MOV R0, UR5 ;  /* 0x0000000500007c02 */ /* 0x000fce0008000f00 */
.L_x_137:
[----:B-1----:R1:W2:Y:S02]  /*8220*/  SYNCS.PHASECHK.TRANS64.TRYWAIT P0, [R0+URZ], R3 ;  /* 0x00000003000075a7 */ /* 0x0022a400080011ff */
[----:B--2---:R-:W-:Y:S05]  /*8230*/  @!P0 NANOSLEEP.SYNCS 0x989680 ;  /* 0x009896800000895d */ /* 0x004fea0003900000 */
[----:B------:R-:W2:Y:S02]  /*8240*/  @!P0 SYNCS.PHASECHK.TRANS64 P0, [R0+URZ], R3 ;  /* 0x00000003000085a7 */ /* 0x000ea400080010ff */
[----:B--2---:R-:W-:Y:S05]  /*8250*/  @!P0 BRA `(.L_x_137) ;  /* 0xfffffffc00f08947 */ /* 0x004fea000383ffff */
[----:B------:R-:W-:Y:S05]  /*8260*/  BRA `(.L_x_138) ;  /* 0xffffffa400dc7947 */ /* 0x000fea000383ffff */
.L_x_48:
[----:B------:R-:W-:-:S07]  /*8270*/  MOV R0, UR5 ;  /* 0x0000000500007c02 */ /* 0x000fce0008000f00 */
.L_x_139:
[----:B-1----:R1:W2:Y:S02]  /*8280*/  SYNCS.PHASECHK.TRANS64.TRYWAIT P0, [R0+URZ], R3 ;  /* 0x00000003000075a7 */ /* 0x0022a400080011ff */
[----:B--2---:R-:W-:Y:S05]  /*8290*/  @!P0 NANOSLEEP.SYNCS 0x989680 ;  /* 0x009896800000895d */ /* 0x004fea0003900000 */
[----:B------:R-:W2:Y:S02]  /*82a0*/  @!P0 SYNCS.PHASECHK.TRANS64 P0, [R0+URZ], R3 ;  /* 0x00000003000085a7 */ /* 0x000ea400080010ff */
[----:B--2---:R-:W-:Y:S05]  /*82b0*/  @!P0 BRA `(.L_x_139) ;  /* 0xfffffffc00f08947 */ /* 0x004fea000383ffff */
[----:B------:R-:W-:Y:S05]  /*82c0*/  BRA `(.L_x_140) ;  /* 0xffffffa400e87947 */ /* 0x000fea000383ffff */
.L_x_49:
[----:B------:R-:W-:-:S07]  /*82d0*/  MOV R0, UR5 ;  /* 0x0000000500007c02 */ /* 0x000fce0008000f00 */
.L_x_141:
[----:B-1----:R1:W2:Y:S02]  /*82e0*/  SYNCS.PHASECHK.TRANS64.TRYWAIT P0, [R0+URZ], R3 ;  /* 0x00000003000075a7 */ /* 0x0022a400080011ff */
[----:B--2---:R-:W-:Y:S05]  /*82f0*/  @!P0 NANOSLEEP.SYNCS 0x989680 ;  /* 0x009896800000895d */ /* 0x004fea0003900000 */
[----:B------:R-:W2:Y:S02]  /*8300*/  @!P0 SYNCS.PHASECHK.TRANS64 P0, [R0+URZ], R3 ;  /* 0x00000003000085a7 */ /* 0x000ea400080010ff */
[----:B--2---:R-:W-:Y:S05]  /*8310*/  @!P0 BRA `(.L_x_141) ;  /* 0xfffffffc00f08947 */ /* 0x004fea000383ffff */
[----:B------:R-:W-:Y:S05]  /*8320*/  BRA `(.L_x_142) ;  /* 0xffffffa400f47947 */ /* 0x000fea000383ffff */
.L_x_50:
[----:B------:R-:W-:-:S07]  /*8330*/  MOV R0, UR5 ;  /* 0x0000000500007c02 */ /* 0x000fce0008000f00 */
.L_x_143:
[----:B-1----:R1:W2:Y:S02]  /*8340*/  SYNCS.PHASECHK.TRANS64.TRYWAIT P0, [R0+URZ], R3 ;  /* 0x00000003000075a7 */ /* 0x0022a400080011ff */
[----:B--2---:R-:W-:Y:S05]  /*8350*/  @!P0 NANOSLEEP.SYNCS 0x989680 ;  /* 0x009896800000895d */ /* 0x004fea0003900000 */
[----:B------:R-:W2:Y:S02]  /*8360*/  @!P0 SYNCS.PHASECHK.TRANS64 P0, [R0+URZ], R3 ;  /* 0x00000003000085a7 */ /* 0x000ea400080010ff */
[----:B--2---:R-:W-:Y:S05]  /*8370*/  @!P0 BRA `(.L_x_143) ;  /* 0xfffffffc00f08947 */ /* 0x004fea000383ffff */
[----:B------:R-:W-:Y:S05]  /*8380*/  BRA `(.L_x_144) ;  /* 0xffffffa800007947 */ /* 0x000fea000383ffff */
.L_x_53:
[----:B-1----:R1:W2:Y:S02]  /*8390*/  SYNCS.PHASECHK.TRANS64.TRYWAIT P0, [R2+URZ+0x120], R5 ;  /* 0x00012005020075a7 */ /* 0x0022a400080011ff */
[----:B--2---:R-:W-:Y:S05]  /*83a0*/  @!P0 NANOSLEEP.SYNCS 0x989680 ;  /* 0x009896800000895d */ /* 0x004fea0003900000 */
[----:B------:R-:W2:Y:S02]  /*83b0*/  @!P0 SYNCS.PHASECHK.TRANS64 P0, [R2+URZ+0x120], R5 ;  /* 0x00012005020085a7 */ /* 0x000ea400080010ff */
[----:B--2---:R-:W-:Y:S05]  /*83c0*/  @!P0 BRA `(.L_x_53) ;  /* 0xfffffffc00f08947 */ /* 0x004fea000383ffff */
[----:B------:R-:W-:Y:S05]  /*83d0*/  BRA `(.L_x_145) ;  /* 0xffffffa800647947 */ /* 0x000fea000383ffff */
.L_x_54:
[----:B------:R-:W-:-:S07]  /*83e0*/  MOV R2, UR4 ;  /* 0x0000000400027c02 */ /* 0x000fce0008000f00 */
.L_x_146:
[----:B-1----:R1:W2:Y:S02]  /*83f0*/  SYNCS.PHASECHK.TRANS64.TRYWAIT P0, [R2+URZ+0xd0], R5 ;  /* 0x0000d005020075a7 */ /* 0x0022a400080011ff */
[----:B--2---:R-:W-:Y:S05]  /*8400*/  @!P0 NANOSLEEP.SYNCS 0x989680 ;  /* 0x009896800000895d */ /* 0x004fea0003900000 */
[----:B------:R-:W2:Y:S02]  /*8410*/  @!P0 SYNCS.PHASECHK.TRANS64 P0, [R2+URZ+0xd0], R5 ;  /* 0x0000d005020085a7 */ /* 0x000ea400080010ff */
[----:B--2---:R-:W-:Y:S05]  /*8420*/  @!P0 BRA `(.L_x_146) ;  /* 0xfffffffc00f08947 */ /* 0x004fea000383ffff */
[----:B------:R-:W-:Y:S05]  /*8430*/  BRA `(.L_x_147) ;  /* 0xffffffa800747947 */ /* 0x000fea000383ffff */
.L_x_55:
[----:B-1----:R1:W2:Y:S02]  /*8440*/  SYNCS.PHASECHK.TRANS64.TRYWAIT P1, [R2+URZ+0xc0], R5 ;  /* 0x0000c005020075a7 */ /* 0x0022a400080211ff */
[----:B--2---:R-:W-:Y:S05]  /*8450*/  @!P1 NANOSLEEP.SYNCS 0x989680 ;  /* 0x009896800000995d */ /* 0x004fea0003900000 */
[----:B------:R-:W2:Y:S02]  /*8460*/  @!P1 SYNCS.PHASECHK.TRANS64 P1, [R2+URZ+0xc0], R5 ;  /* 0x0000c005020095a7 */ /* 0x000ea400080210ff */
[----:B--2---:R-:W-:Y:S05]  /*8470*/  @!P1 BRA `(.L_x_55) ;  /* 0xfffffffc00f09947 */ /* 0x004fea000383ffff */
[----:B------:R-:W-:Y:S05]  /*8480*/  BRA `(.L_x_148) ;  /* 0xffffffa800a47947 */ /* 0x000fea000383ffff */
.L_x_58:
[----:B------:R-:W-:-:S07]  /*8490*/  MOV R0, UR4 ;  /* 0x0000000400007c02 */ /* 0x000fce0008000f00 */
.L_x_149:
[----:B-1----:R1:W2:Y:S02]  /*84a0*/  SYNCS.PHASECHK.TRANS64.TRYWAIT P0, [R0+URZ+0xd0], R3 ;  /* 0x0000d003000075a7 */ /* 0x0022a400080011ff */
[----:B--2---:R-:W-:Y:S05]  /*84b0*/  @!P0 NANOSLEEP.SYNCS 0x989680 ;  /* 0x009896800000895d */ /* 0x004fea0003900000 */
[----:B------:R-:W2:Y:S02]  /*84c0*/  @!P0 SYNCS.PHASECHK.TRANS64 P0, [R0+URZ+0xd0], R3 ;  /* 0x0000d003000085a7 */ /* 0x000ea400080010ff */
[----:B--2---:R-:W-:Y:S05]  /*84d0*/  @!P0 BRA `(.L_x_149) ;  /* 0xfffffffc00f08947 */ /* 0x004fea000383ffff */
[----:B------:R-:W-:Y:S05]  /*84e0*/  BRA `(.L_x_57) ;  /* 0xffffffa800f87947 */ /* 0x000fea000383ffff */
.L_x_65:
[----:B-1----:R1:W2:Y:S02]  /*84f0*/  SYNCS.PHASECHK.TRANS64.TRYWAIT P1, [R0+URZ+0xc0], R5 ;  /* 0x0000c005000075a7 */ /* 0x0022a400080211ff */
[----:B--2---:R-:W-:Y:S05]  /*8500*/  @!P1 NANOSLEEP.SYNCS 0x989680 ;  /* 0x009896800000995d */ /* 0x004fea0003900000 */
[----:B------:R-:W2:Y:S02]  /*8510*/  @!P1 SYNCS.PHASECHK.TRANS64 P1, [R0+URZ+0xc0], R5 ;  /* 0x0000c005000095a7 */ /* 0x000ea400080210ff */
[----:B--2---:R-:W-:Y:S05]  /*8520*/  @!P1 BRA `(.L_x_65) ;  /* 0xfffffffc00f09947 */ /* 0x004fea000383ffff */
[----:B------:R-:W-:Y:S05]  /*8530*/  BRA `(.L_x_150) ;  /* 0xffffffb000707947 */ /* 0x000fea000383ffff */
.L_x_66:
[----:B------:R-:W-:-:S07]  /*8540*/  MOV R3, UR30 ;  /* 0x0000001e00037c02 */ /* 0x000fce0008000f00 */
.L_x_151:
[----:B-1----:R1:W2:Y:S02]  /*8550*/  SYNCS.PHASECHK.TRANS64.TRYWAIT P0, [R3+URZ+0x100], R0 ;  /* 0x00010000030075a7 */ /* 0x0022a400080011ff */
[----:B--2---:R-:W-:Y:S05]  /*8560*/  @!P0 NANOSLEEP.SYNCS 0x989680 ;  /* 0x009896800000895d */ /* 0x004fea0003900000 */
[----:B------:R-:W2:Y:S02]  /*8570*/  @!P0 SYNCS.PHASECHK.TRANS64 P0, [R3+URZ+0x100], R0 ;  /* 0x00010000030085a7 */ /* 0x000ea400080010ff */
[----:B--2---:R-:W-:Y:S05]  /*8580*/  @!P0 BRA `(.L_x_151) ;  /* 0xfffffffc00f08947 */ /* 0x004fea000383ffff */
[----:B------:R-:W-:Y:S05]  /*8590*/  BRA `(.L_x_152) ;  /* 0xffffffb000a87947 */ /* 0x000fea000383ffff */
.L_x_69:
[----:B------:R-:W-:Y:S07]  /*85a0*/  MOV R0, UR5 ;  /* 0x0000000500007c02 */ /* 0x000fee0008000f00 */
.L_x_153:
[----:B-1----:R1:W2:Y:S02]  /*85b0*/  SYNCS.PHASECHK.TRANS64.TRYWAIT P0, [R0+URZ], R3 ;  /* 0x00000003000075a7 */ /* 0x0022a400080011ff */
[----:B--2---:R-:W-:Y:S05]  /*85c0*/  @!P0 NANOSLEEP.SYNCS 0x989680 ;  /* 0x009896800000895d */ /* 0x004fea0003900000 */
[----:B------:R-:W2:Y:S02]  /*85d0*/  @!P0 SYNCS.PHASECHK.TRANS64 P0, [R0+URZ], R3 ;  /* 0x00000003000085a7 */ /* 0x000ea400080010ff */
[----:B--2---:R-:W-:Y:S05]  /*85e0*/  @!P0 BRA `(.L_x_153) ;  /* 0xfffffffc00f08947 */ /* 0x004fea000383ffff */
[----:B------:R-:W-:Y:S05]  /*85f0*/  BRA `(.L_x_68) ;  /* 0xffffffb000c47947 */ /* 0x000fea000383ffff */
.L_x_72:
[----:B------:R-:W-:-:S07]  /*8600*/  MOV R0, UR4 ;  /* 0x0000000400007c02 */ /* 0x000fce0008000f00 */
.L_x_154:
[----:B--2---:R2:W4:Y:S02]  /*8610*/  SYNCS.PHASECHK.TRANS64.TRYWAIT P0, [R0+URZ], R3 ;  /* 0x00000003000075a7 */ /* 0x00452400080011ff */
[----:B----4-:R-:W-:Y:S05]  /*8620*/  @!P0 NANOSLEEP.SYNCS 0x989680 ;  /* 0x009896800000895d */ /* 0x010fea0003900000 */
[----:B------:R-:W4:Y:S02]  /*8630*/  @!P0 SYNCS.PHASECHK.TRANS64 P0, [R0+URZ], R3 ;  /* 0x00000003000085a7 */ /* 0x000f2400080010ff */
[----:B----4-:R-:W-:Y:S05]  /*8640*/  @!P0 BRA `(.L_x_154) ;  /* 0xfffffffc00f08947 */ /* 0x010fea000383ffff */
[----:B------:R-:W-:Y:S05]  /*8650*/  BRA `(.L_x_155) ;  /* 0xffffffb400a07947 */ /* 0x000fea000383ffff */
.L_x_73:
[----:B------:R-:W-:-:S07]  /*8660*/  MOV R0, UR5 ;  /* 0x0000000500007c02 */ /* 0x000fce0008000f00 */
.L_x_156:
[----:B-1----:R1:W2:Y:S02]  /*8670*/  SYNCS.PHASECHK.TRANS64.TRYWAIT P0, [R0+URZ], R3 ;  /* 0x00000003000075a7 */ /* 0x0022a400080011ff */
[----:B--2---:R-:W-:Y:S05]  /*8680*/  @!P0 NANOSLEEP.SYNCS 0x989680 ;  /* 0x009896800000895d */ /* 0x004fea0003900000 */
[----:B------:R-:W2:Y:S02]  /*8690*/  @!P0 SYNCS.PHASECHK.TRANS64 P0, [R0+URZ], R3 ;  /* 0x00000003000085a7 */ /* 0x000ea400080010ff */
[----:B--2---:R-:W-:Y:S05]  /*86a0*/  @!P0 BRA `(.L_x_156) ;  /* 0xfffffffc00f08947 */ /* 0x004fea000383ffff */
[----:B------:R-:W-:Y:S05]  /*86b0*/  BRA `(.L_x_157) ;  /* 0xffffffb400ac7947 */ /* 0x000fea000383ffff */
.L_x_74:
[----:B------:R-:W-:-:S07]  /*86c0*/  MOV R0, UR5 ;  /* 0x0000000500007c02 */ /* 0x000fce0008000f00 */
.L_x_158:
[----:B-1----:R1:W2:Y:S02]  /*86d0*/  SYNCS.PHASECHK.TRANS64.TRYWAIT P0, [R0+URZ], R3 ;  /* 0x00000003000075a7 */ /* 0x0022a400080011ff */
[----:B--2---:R-:W-:Y:S05]  /*86e0*/  @!P0 NANOSLEEP.SYNCS 0x989680 ;  /* 0x009896800000895d */ /* 0x004fea0003900000 */
[----:B------:R-:W2:Y:S02]  /*86f0*/  @!P0 SYNCS.PHASECHK.TRANS64 P0, [R0+URZ], R3 ;  /* 0x00000003000085a7 */ /* 0x000ea400080010ff */
[----:B--2---:R-:W-:Y:S05]  /*8700*/  @!P0 BRA `(.L_x_158) ;  /* 0xfffffffc00f08947 */ /* 0x004fea000383ffff */
[----:B------:R-:W-:Y:S05]  /*8710*/  BRA `(.L_x_159) ;  /* 0xffffffb400b87947 */ /* 0x000fea000383ffff */
.L_x_75:
[----:B------:R-:W-:-:S07]  /*8720*/  MOV R0, UR4 ;  /* 0x0000000400007c02 */ /* 0x000fce0008000f00 */
.L_x_160:
[----:B-1----:R1:W2:Y:S02]  /*8730*/  SYNCS.PHASECHK.TRANS64.TRYWAIT P0, [R0+URZ], R3 ;  /* 0x00000003000075a7 */ /* 0x0022a400080011ff */
[----:B--2---:R-:W-:Y:S05]  /*8740*/  @!P0 NANOSLEEP.SYNCS 0x989680 ;  /* 0x009896800000895d */ /* 0x004fea0003900000 */
[----:B------:R-:W2:Y:S02]  /*8750*/  @!P0 SYNCS.PHASECHK.TRANS64 P0, [R0+URZ], R3 ;  /* 0x00000003000085a7 */ /* 0x000ea400080010ff */
[----:B--2---:R-:W-:Y:S05]  /*8760*/  @!P0 BRA `(.L_x_160) ;  /* 0xfffffffc00f08947 */ /* 0x004fea000383ffff */
[----:B------:R-:W-:Y:S05]  /*8770*/  BRA `(.L_x_161) ;  /* 0xffffffb400c47947 */ /* 0x000fea000383ffff */
.L_x_80:
[----:B--2---:R2:W4:Y:S02]  /*8780*/  SYNCS.PHASECHK.TRANS64.TRYWAIT P0, [R12+URZ+0xc0], R9 ;  /* 0x0000c0090c0075a7 */ /* 0x00452400080011ff */
[----:B----4-:R-:W-:Y:S05]  /*8790*/  @!P0 NANOSLEEP.SYNCS 0x989680 ;  /* 0x009896800000895d */ /* 0x010fea0003900000 */
[----:B------:R-:W4:Y:S02]  /*87a0*/  @!P0 SYNCS.PHASECHK.TRANS64 P0, [R12+URZ+0xc0], R9 ;  /* 0x0000c0090c0085a7 */ /* 0x000f2400080010ff */
[----:B----4-:R-:W-:Y:S05]  /*87b0*/  @!P0 BRA `(.L_x_80) ;  /* 0xfffffffc00f08947 */ /* 0x010fea000383ffff */
[----:B------:R-:W-:Y:S05]  /*87c0*/  BRA `(.L_x_162) ;  /* 0xffffffb800d87947 */ /* 0x000fea000383ffff */
.L_x_83:
[----:B------:R-:W-:Y:S07]  /*87d0*/  MOV R0, UR24 ;  /* 0x0000001800007c02 */ /* 0x000fee0008000f00 */
.L_x_163:
[----:B--2---:R2:W3:Y:S02]  /*87e0*/  SYNCS.PHASECHK.TRANS64.TRYWAIT P2, [R0+URZ+0xb8], R9 ;  /* 0x0000b809000075a7 */ /* 0x0044e400080411ff */
[----:B---3--:R-:W-:Y:S05]  /*87f0*/  @!P2 NANOSLEEP.SYNCS 0x989680 ;  /* 0x009896800000a95d */ /* 0x008fea0003900000 */
[----:B------:R-:W3:Y:S02]  /*8800*/  @!P2 SYNCS.PHASECHK.TRANS64 P2, [R0+URZ+0xb8], R9 ;  /* 0x0000b8090000a5a7 */ /* 0x000ee400080410ff */
[----:B---3--:R-:W-:Y:S05]  /*8810*/  @!P2 BRA `(.L_x_163) ;  /* 0xfffffffc00f0a947 */ /* 0x008fea000383ffff */
[----:B------:R-:W-:Y:S05]  /*8820*/  BRA `(.L_x_82) ;  /* 0xffffffc0003c7947 */ /* 0x000fea000383ffff */
.L_x_86:
[----:B------:R-:W-:Y:S07]  /*8830*/  MOV R0, UR4 ;  /* 0x0000000400007c02 */ /* 0x000fee0008000f00 */
.L_x_164:
[----:B--2---:R2:W3:Y:S02]  /*8840*/  SYNCS.PHASECHK.TRANS64.TRYWAIT P0, [R0+URZ+0x98], R9 ;  /* 0x00009809000075a7 */ /* 0x0044e400080011ff */
[----:B---3--:R-:W-:Y:S05]  /*8850*/  @!P0 NANOSLEEP.SYNCS 0x989680 ;  /* 0x009896800000895d */ /* 0x008fea0003900000 */
[----:B------:R-:W3:Y:S02]  /*8860*/  @!P0 SYNCS.PHASECHK.TRANS64 P0, [R0+URZ+0x98], R9 ;  /* 0x00009809000085a7 */ /* 0x000ee400080010ff */
[----:B---3--:R-:W-:Y:S05]  /*8870*/  @!P0 BRA `(.L_x_164) ;  /* 0xfffffffc00f08947 */ /* 0x008fea000383ffff */
[----:B------:R-:W-:Y:S05]  /*8880*/  BRA `(.L_x_165) ;  /* 0xffffffc0009c7947 */ /* 0x000fea000383ffff */
.L_x_87:
[----:B------:R-:W-:Y:S07]  /*8890*/  MOV R9, UR5 ;  /* 0x0000000500097c02 */ /* 0x000fee0008000f00 */
.L_x_166:
[----:B--2---:R2:W3:Y:S02]  /*88a0*/  SYNCS.PHASECHK.TRANS64.TRYWAIT P0, [R9+URZ+0x98], R0 ;  /* 0x00009800090075a7 */ /* 0x0044e400080011ff */
[----:B---3--:R-:W-:Y:S05]  /*88b0*/  @!P0 NANOSLEEP.SYNCS 0x989680 ;  /* 0x009896800000895d */ /* 0x008fea0003900000 */
[----:B------:R-:W3:Y:S02]  /*88c0*/  @!P0 SYNCS.PHASECHK.TRANS64 P0, [R9+URZ+0x98], R0 ;  /* 0x00009800090085a7 */ /* 0x000ee400080010ff */
[----:B---3--:R-:W-:Y:S05]  /*88d0*/  @!P0 BRA `(.L_x_166) ;  /* 0xfffffffc00f08947 */ /* 0x008fea000383ffff */
[----:B------:R-:W-:Y:S05]  /*88e0*/  BRA `(.L_x_167) ;  /* 0xffffffc000fc7947 */ /* 0x000fea000383ffff */
.L_x_89:
[----:B------:R-:W-:-:S07]  /*88f0*/  MOV R0, UR4 ;  /* 0x0000000400007c02 */ /* 0x000fce0008000f00 */
.L_x_168:
[----:B--2---:R2:W3:Y:S02]  /*8900*/  SYNCS.PHASECHK.TRANS64.TRYWAIT P0, [R0+URZ], R3 ;  /* 0x00000003000075a7 */ /* 0x0044e400080011ff */
[----:B---3--:R-:W-:Y:S05]  /*8910*/  @!P0 NANOSLEEP.SYNCS 0x989680 ;  /* 0x009896800000895d */ /* 0x008fea0003900000 */
[----:B------:R-:W3:Y:S02]  /*8920*/  @!P0 SYNCS.PHASECHK.TRANS64 P0, [R0+URZ], R3 ;  /* 0x00000003000085a7 */ /* 0x000ee400080010ff */
[----:B---3--:R-:W-:Y:S05]  /*8930*/  @!P0 BRA `(.L_x_168) ;  /* 0xfffffffc00f08947 */ /* 0x008fea000383ffff */
[----:B------:R-:W-:Y:S05]  /*8940*/  BRA `(.L_x_169) ;  /* 0xffffffc400907947 */ /* 0x000fea000383ffff */
.L_x_90:
[----:B------:R-:W-:-:S07]  /*8950*/  MOV R0, UR5 ;  /* 0x0000000500007c02 */ /* 0x000fce0008000f00 */
.L_x_170:
[----:B--2---:R2:W3:Y:S02]  /*8960*/  SYNCS.PHASECHK.TRANS64.TRYWAIT P0, [R0+URZ], R3 ;  /* 0x00000003000075a7 */ /* 0x0044e400080011ff */
[----:B---3--:R-:W-:Y:S05]  /*8970*/  @!P0 NANOSLEEP.SYNCS 0x989680 ;  /* 0x009896800000895d */ /* 0x008fea0003900000 */
[----:B------:R-:W3:Y:S02]  /*8980*/  @!P0 SYNCS.PHASECHK.TRANS64 P0, [R0+URZ], R3 ;  /* 0x00000003000085a7 */ /* 0x000ee400080010ff */
[----:B---3--:R-:W-:Y:S05]  /*8990*/  @!P0 BRA `(.L_x_170) ;  /* 0xfffffffc00f08947 */ /* 0x008fea000383ffff */
[----:B------:R-:W-:Y:S05]  /*89a0*/  BRA `(.L_x_171) ;  /* 0xffffffc4009c7947 */ /* 0x000fea000383ffff */
.L_x_92:
[----:B-1----:R1:W2:Y:S02]  /*89b0*/  SYNCS.PHASECHK.TRANS64.TRYWAIT P0, [R3+URZ+0xc0], R0 ;  /* 0x0000c000030075a7 */ /* 0x0022a400080011ff */
[----:B--2---:R-:W-:Y:S05]  /*89c0*/  @!P0 NANOSLEEP.SYNCS 0x989680 ;  /* 0x009896800000895d */ /* 0x004fea0003900000 */
[----:B------:R-:W2:Y:S02]  /*89d0*/  @!P0 SYNCS.PHASECHK.TRANS64 P0, [R3+URZ+0xc0], R0 ;  /* 0x0000c000030085a7 */ /* 0x000ea400080010ff */
[----:B--2---:R-:W-:Y:S05]  /*89e0*/  @!P0 BRA `(.L_x_92) ;  /* 0xfffffffc00f08947 */ /* 0x004fea000383ffff */
[----:B------:R-:W-:Y:S05]  /*89f0*/  BRA `(.L_x_172) ;  /* 0xffffffc800887947 */ /* 0x000fea000383ffff */
.L_x_102:
[----:B-1----:R1:W2:Y:S02]  /*8a00*/  SYNCS.PHASECHK.TRANS64.TRYWAIT P1, [R0+URZ+0x80], R5 ;  /* 0x00008005000075a7 */ /* 0x0022a400080211ff */
[----:B--2---:R-:W-:Y:S05]  /*8a10*/  @!P1 NANOSLEEP.SYNCS 0x989680 ;  /* 0x009896800000995d */ /* 0x004fea0003900000 */
[----:B------:R-:W2:Y:S02]  /*8a20*/  @!P1 SYNCS.PHASECHK.TRANS64 P1, [R0+URZ+0x80], R5 ;  /* 0x00008005000095a7 */ /* 0x000ea400080210ff */
[----:B--2---:R-:W-:Y:S05]  /*8a30*/  @!P1 BRA `(.L_x_102) ;  /* 0xfffffffc00f09947 */ /* 0x004fea000383ffff */
[----:B------:R-:W-:Y:S05]  /*8a40*/  BRA `(.L_x_101) ;  /* 0xffffffd800207947 */ /* 0x000fea000383ffff */
.L_x_104:
[----:B-1----:R1:W4:Y:S02]  /*8a50*/  SYNCS.PHASECHK.TRANS64.TRYWAIT P0, [R102+URZ+0xe0], R3 ;  /* 0x0000e003660075a7 */ /* 0x00232400080011ff */
[----:B----4-:R-:W-:Y:S05]  /*8a60*/  @!P0 NANOSLEEP.SYNCS 0x989680 ;  /* 0x009896800000895d */ /* 0x010fea0003900000 */
[----:B------:R-:W4:Y:S02]  /*8a70*/  @!P0 SYNCS.PHASECHK.TRANS64 P0, [R102+URZ+0xe0], R3 ;  /* 0x0000e003660085a7 */ /* 0x000f2400080010ff */
[----:B----4-:R-:W-:Y:S05]  /*8a80*/  @!P0 BRA `(.L_x_104) ;  /* 0xfffffffc00f08947 */ /* 0x010fea000383ffff */
[----:B------:R-:W-:Y:S05]  /*8a90*/  BRA `(.L_x_103) ;  /* 0xffffffd800587947 */ /* 0x000fea000383ffff */
.L_x_115:
[----:B---3--:R3:W4:Y:S02]  /*8aa0*/  SYNCS.PHASECHK.TRANS64.TRYWAIT P0, [R3+URZ+0x80], R110 ;  /* 0x0000806e030075a7 */ /* 0x00872400080011ff */
[----:B----4-:R-:W-:Y:S05]  /*8ab0*/  @!P0 NANOSLEEP.SYNCS 0x989680 ;  /* 0x009896800000895d */ /* 0x010fea0003900000 */
[----:B------:R-:W4:Y:S02]  /*8ac0*/  @!P0 SYNCS.PHASECHK.TRANS64 P0, [R3+URZ+0x80], R110 ;  /* 0x0000806e030085a7 */ /* 0x000f2400080010ff */
[----:B----4-:R-:W-:Y:S05]  /*8ad0*/  @!P0 BRA `(.L_x_115) ;  /* 0xfffffffc00f08947 */ /* 0x010fea000383ffff */
[----:B------:R-:W-:Y:S05]  /*8ae0*/  BRA `(.L_x_114) ;  /* 0xffffffe400487947 */ /* 0x000fea000383ffff */
        .weak           $__internal_0_$__cuda_sm10x_tcgen05_guardrail_trap_col_being_dealloced_not_returned_by_alloc
        .type           $__internal_0_$__cuda_sm10x_tcgen05_guardrail_trap_col_being_dealloced_not_returned_by_alloc,@function
        .size           $__internal_0_$__cuda_sm10x_tcgen05_guardrail_trap_col_being_dealloced_not_returned_by_alloc,($__internal_1_$__cuda_sm10x_tcgen05_guardrail_trap_phase_invalid_during_alloc - $__internal_0_$__cuda_sm10x_tcgen05_guardrail_trap_col_being_dealloced_not_returned_by_alloc)
$__internal_0_$__cuda_sm10x_tcgen05_guardrail_trap_col_being_dealloced_not_returned_by_alloc:
[----:B------:R-:W-:Y:S05]  /*8af0*/  BPT.TRAP 0x1 ;  /* 0x000000040000795c */ /* 0x000fea0000300000 */
[----:B------:R-:W-:-:S04]  /*8b00*/  HFMA2 R3, -RZ, RZ, 0, 0 ;  /* 0x00000000ff037431 */ /* 0x000fc800000001ff */
[----:B------:R-:W-:Y:S05]  /*8b10*/  RET.REL.NODEC R2 `(_ZN7cutlass13device_kernelINS_4gemm6kernel13GemmUniversalIN4cute5tupleIJiiiiEEENS1_10collective13CollectiveMmaINS1_35MainloopSm100TmaUmmaWarpSpecializedILi8ELi2ELi4ENS5_IJNS4_1CILi1EEENSA_ILi2EEESB_EEEEENS5_IJNSA_ILi128EEENSA_ILi64EEESG_EEENS_6half_tENS5_IJlSB_lEEESI_SJ_NS4_8TiledMMAINS4_8MMA_AtomIJNS4_20SM100_MMA_F16BF16_SSISI_SI_fLi128ELi64ELNS4_4UMMA5MajorE0ELSO_0ELNSN_7ScaleInE0ELSP_0EEEEEENS4_6LayoutINS5_IJSB_SB_SB_EEENS5_IJNSA_ILi0EEESU_SU_EEEEENS5_IJNS4_10UnderscoreESX_SX_EEEEENS4_23SM90_TMA_LOAD_MULTICASTENS4_14ComposedLayoutINS4_7SwizzleILi3ELi4ELi3EEENS4_18smem_ptr_flag_bitsILi16EEENSS_INS5_IJNSA_ILi8EEESG_EEENS5_IJSG_SB_EEEEEEEvNS4_8identityENS4_13SM90_TMA_LOADES1A_vS1B_EENS_8epilogue10collective18CollectiveEpilogueINS1E_23Sm100TmaWarpSpecializedILi3ELi2ELi32ELb1ELb0EEEJSH_NS5_IJNSS_ISF_SB_EENSS_INSA_ILi32EEESB_EEEEESI_SJ_SI_SJ_NS1E_6fusion15FusionCallbacksIS1I_NS1N_17LinearCombinationISI_fSI_fLNS_15FloatRoundStyleE2EEESH_S1M_JEEENS4_5SM1004TMEM4LOAD26SM100_TMEM_LOAD_32dp32b32xES1C_NS11_INS12_ILi2ELi4ELi3EEES15_NSS_INS5_IJS16_S1K_EEENS5_IJS1K_SB_EEEEEEENS4_39AutoVectorizingCopyWithAssumedAlignmentILi128EEENS4_14SM90_TMA_STOREES21_S23_S23_EEEvvEEEEvNT_6ParamsE) ;  /* 0xffffff7402387950 */ /* 0x000fea0003c3ffff */
        .weak           $__internal_1_$__cuda_sm10x_tcgen05_guardrail_trap_phase_invalid_during_alloc
        .type           $__internal_1_$__cuda_sm10x_tcgen05_guardrail_trap_phase_invalid_during_alloc,@function
        .size           $__internal_1_$__cuda_sm10x_tcgen05_guardrail_trap_phase_invalid_during_alloc,($__internal_2_$__cuda_sm10x_tcgen05_guardrail_trap_unallocated_columns_being_dealloced - $__internal_1_$__cuda_sm10x_tcgen05_guardrail_trap_phase_invalid_during_alloc)
$__internal_1_$__cuda_sm10x_tcgen05_guardrail_trap_phase_invalid_during_alloc:
[----:B------:R-:W-:Y:S05]  /*8b20*/  BPT.TRAP 0x1 ;  /* 0x000000040000795c */ /* 0x000fea0000300000 */
[----:B------:R-:W-:-:S04]  /*8b30*/  MOV R5, 0x0 ;  /* 0x0000000000057802 */ /* 0x000fc80000000f00 */
[----:B------:R-:W-:Y:S05]  /*8b40*/  RET.REL.NODEC R4 `(_ZN7cutlass13device_kernelINS_4gemm6kernel13GemmUniversalIN4cute5tupleIJiiiiEEENS1_10collective13CollectiveMmaINS1_35MainloopSm100TmaUmmaWarpSpecializedILi8ELi2ELi4ENS5_IJNS4_1CILi1EEENSA_ILi2EEESB_EEEEENS5_IJNSA_ILi128EEENSA_ILi64EEESG_EEENS_6half_tENS5_IJlSB_lEEESI_SJ_NS4_8TiledMMAINS4_8MMA_AtomIJNS4_20SM100_MMA_F16BF16_SSISI_SI_fLi128ELi64ELNS4_4UMMA5MajorE0ELSO_0ELNSN_7ScaleInE0ELSP_0EEEEEENS4_6LayoutINS5_IJSB_SB_SB_EEENS5_IJNSA_ILi0EEESU_SU_EEEEENS5_IJNS4_10UnderscoreESX_SX_EEEEENS4_23SM90_TMA_LOAD_MULTICASTENS4_14ComposedLayoutINS4_7SwizzleILi3ELi4ELi3EEENS4_18smem_ptr_flag_bitsILi16EEENSS_INS5_IJNSA_ILi8EEESG_EEENS5_IJSG_SB_EEEEEEEvNS4_8identityENS4_13SM90_TMA_LOADES1A_vS1B_EENS_8epilogue10collective18CollectiveEpilogueINS1E_23Sm100TmaWarpSpecializedILi3ELi2ELi32ELb1ELb0EEEJSH_NS5_IJNSS_ISF_SB_EENSS_INSA_ILi32EEESB_EEEEESI_SJ_SI_SJ_NS1E_6fusion15FusionCallbacksIS1I_NS1N_17LinearCombinationISI_fSI_fLNS_15FloatRoundStyleE2EEESH_S1M_JEEENS4_5SM1004TMEM4LOAD26SM100_TMEM_LOAD_32dp32b32xES1C_NS11_INS12_ILi2ELi4ELi3EEES15_NSS_INS5_IJS16_S1K_EEENS5_IJS1K_SB_EEEEEEENS4_39AutoVectorizingCopyWithAssumedAlignmentILi128EEENS4_14SM90_TMA_STOREES21_S23_S23_EEEvvEEEEvNT_6ParamsE) ;  /* 0xffffff74042c7950 */ /* 0x000fea0003c3ffff */
        .weak           $__internal_2_$__cuda_sm10x_tcgen05_guardrail_trap_unallocated_columns_being_dealloced
        .type           $__internal_2_$__cuda_sm10x_tcgen05_guardrail_trap_unallocated_columns_being_dealloced,@function
        .size           $__internal_2_$__cuda_sm10x_tcgen05_guardrail_trap_unallocated_columns_being_dealloced,(.L_x_174 - $__internal_2_$__cuda_sm10x_tcgen05_guardrail_trap_unallocated_columns_being_dealloced)
$__internal_2_$__cuda_sm10x_tcgen05_guardrail_trap_unallocated_columns_being_dealloced:
[----:B------:R-:W-:Y:S05]  /*8b50*/  BPT.TRAP 0x1 ;  /* 0x000000040000795c */ /* 0x000fea0000300000 */
[----:B------:R-:W-:-:S04]  /*8b60*/  HFMA2 R3, -RZ, RZ, 0, 0 ;  /* 0x00000000ff037431 */ /* 0x000fc800000001ff */
[----:B------:R-:W-:Y:S05]  /*8b70*/  RET.REL.NODEC R2 `(_ZN7cutlass13device_kernelINS_4gemm6kernel13GemmUniversalIN4cute5tupleIJiiiiEEENS1_10collective13CollectiveMmaINS1_35MainloopSm100TmaUmmaWarpSpecializedILi8ELi2ELi4ENS5_IJNS4_1CILi1EEENSA_ILi2EEESB_EEEEENS5_IJNSA_ILi128EEENSA_ILi64EEESG_EEENS_6half_tENS5_IJlSB_lEEESI_SJ_NS4_8TiledMMAINS4_8MMA_AtomIJNS4_20SM100_MMA_F16BF16_SSISI_SI_fLi128ELi64ELNS4_4UMMA5MajorE0ELSO_0ELNSN_7ScaleInE0ELSP_0EEEEEENS4_6LayoutINS5_IJSB_SB_SB_EEENS5_IJNSA_ILi0EEESU_SU_EEEEENS5_IJNS4_10UnderscoreESX_SX_EEEEENS4_23SM90_TMA_LOAD_MULTICASTENS4_14ComposedLayoutINS4_7SwizzleILi3ELi4ELi3EEENS4_18smem_ptr_flag_bitsILi16EEENSS_INS5_IJNSA_ILi8EEESG_EEENS5_IJSG_SB_EEEEEEEvNS4_8identityENS4_13SM90_TMA_LOADES1A_vS1B_EENS_8epilogue10collective18CollectiveEpilogueINS1E_23Sm100TmaWarpSpecializedILi3ELi2ELi32ELb1ELb0EEEJSH_NS5_IJNSS_ISF_SB_EENSS_INSA_ILi32EEESB_EEEEESI_SJ_SI_SJ_NS1E_6fusion15FusionCallbacksIS1I_NS1N_17LinearCombinationISI_fSI_fLNS_15FloatRoundStyleE2EEESH_S1M_JEEENS4_5SM1004TMEM4LOAD26SM100_TMEM_LOAD_32dp32b32xES1C_NS11_INS12_ILi2ELi4ELi3EEES15_NSS_INS5_IJS16_S1K_EEENS5_IJS1K_SB_EEEEEEENS4_39AutoVectorizingCopyWithAssumedAlignmentILi128EEENS4_14SM90_TMA_STOREES21_S23_S23_EEEvvEEEEvNT_6ParamsE) ;  /* 0xffffff7402207950 */ /* 0x000fea0003c3ffff */
.L_x_173:
[----:B------:R-:W-:-:S00]  /*8b80*/  BRA `(.L_x_173) ;  /* 0xfffffffc00fc7947 */ /* 0x000fc0000383ffff */
[----:B------:R-:W-:-:S00]  /*8b90*/  NOP ;  /* 0x0000000000007918 */ /* 0x000fc00000000000 */
        /* <DEDUP_REMOVED lines=14> */
.L_x_174:


//--------------------- .nv.global.init           --------------------------
	.section	.nv.global.init,"aw",@progbits
.nv.global.init:
	.type		$str$27,@object
	.size		$str$27,($str$28 - $str$27)
$str$27:
        /*0000*/ 	.byte	0x28, 0x61, 0x64, 0x64, 0x72, 0x65, 0x73, 0x73, 0x20, 0x26, 0x20, 0x6d, 0x61, 0x73, 0x6b, 0x29
        /*0010*/ 	.byte	0x20, 0x3d, 0x3d, 0x20, 0x30, 0x00
	.type		$str$28,@object
	.size		$str$28,($str$26 - $str$28)
$str$28:
        /*0016*/ 	.byte	0x2f, 0x74, 0x6d, 0x70, 0x2f, 0x63, 0x75, 0x74, 0x6c, 0x61, 0x73, 0x73, 0x5f, 0x73, 0x77, 0x65
        /*0026*/ 	.byte	0x65, 0x70, 0x5f, 0x73, 0x72, 0x63, 0x2f, 0x69, 0x6e, 0x63, 0x6c, 0x75, 0x64, 0x65, 0x2f, 0x63
        /*0036*/ 	.byte	0x75, 0x74, 0x65, 0x2f, 0x70, 0x6f, 0x69, 0x6e, 0x74, 0x65, 0x72, 0x5f, 0x66, 0x6c, 0x61, 0x67
        /*0046*/ 	.byte	0x67, 0x65, 0x64, 0x2e, 0x68, 0x70, 0x70, 0x00
	.type		$str$26,@object
	.size		$str$26,($str$25 - $str$26)
$str$26:
        /*004e*/ 	.byte	0x2f, 0x74, 0x6d, 0x70, 0x2f, 0x63, 0x75, 0x74, 0x6c, 0x61, 0x73, 0x73, 0x5f, 0x73, 0x77, 0x65
        /*005e*/ 	.byte	0x65, 0x70, 0x5f, 0x73, 0x72, 0x63, 0x2f, 0x69, 0x6e, 0x63, 0x6c, 0x75, 0x64, 0x65, 0x2f, 0x63
        /*006e*/ 	.byte	0x75, 0x74, 0x65, 0x2f, 0x61, 0x74, 0x6f, 0x6d, 0x2f, 0x63, 0x6f, 0x70, 0x79, 0x5f, 0x74, 0x72
        /*007e*/ 	.byte	0x61, 0x69, 0x74, 0x73, 0x5f, 0x73, 0x6d, 0x31, 0x30, 0x30, 0x2e, 0x68, 0x70, 0x70, 0x00
	.type		$str$25,@object
	.size		$str$25,(__unnamed_1 - $str$25)
$str$25:
        /*008d*/ 	.byte	0x28, 0x28, 0x75, 0x69, 0x6e, 0x74, 0x33, 0x32, 0x5f, 0x74, 0x28, 0x74, 0x68, 0x72, 0x65, 0x61
        /*009d*/ 	.byte	0x64, 0x49, 0x64, 0x78, 0x2e, 0x78, 0x29, 0x20, 0x2f, 0x20, 0x33, 0x32, 0x29, 0x20, 0x25, 0x20
        /*00ad*/ 	.byte	0x34, 0x29, 0x20, 0x3d, 0x3d, 0x20, 0x28, 0x28, 0x28, 0x74, 0x6d, 0x65, 0x6d, 0x5f, 0x61, 0x64
        /*00bd*/ 	.byte	0x64, 0x72, 0x20, 0x3e, 0x3e, 0x20, 0x31, 0x36, 0x29, 0x20, 0x2f, 0x20, 0x33, 0x32, 0x29, 0x20
        /*00cd*/ 	.byte	0x25, 0x20, 0x34, 0x29, 0x00
	.type		__unnamed_1,@object
	.size		__unnamed_1,(__unnamed_2 - __unnamed_1)
__unnamed_1:
        /*00d2*/ 	.byte	0x61, 0x75, 0x74, 0x6f, 0x20, 0x63, 0x75, 0x74, 0x65, 0x3a, 0x3a, 0x61, 0x73, 0x5f, 0x70, 0x6f
        /* <DEDUP_REMOVED lines=24> */
        /*0262*/ 	.byte	0x3e, 0x3e, 0x3e, 0x3e, 0x5d, 0x00
	.type		__unnamed_2,@object
	.size		__unnamed_2,(.L_2 - __unnamed_2)
__unnamed_2:
        /* <DEDUP_REMOVED lines=42> */
        /*0508*/ 	.byte	0x3e, 0x3e, 0x5d, 0x00
.L_2:


//--------------------- .nv.shared._ZN7cutlass13device_kernelINS_4gemm6kernel13GemmUniversalIN4cute5tupleIJiiiiEEENS1_10collective13CollectiveMmaINS1_35MainloopSm100TmaUmmaWarpSpecializedILi8ELi2ELi4ENS5_IJNS4_1CILi1EEENSA_ILi2EEESB_EEEEENS5_IJNSA_ILi128EEENSA_ILi64EEESG_EEENS_6half_tENS5_IJlSB_lEEESI_SJ_NS4_8TiledMMAINS4_8MMA_AtomIJNS4_20SM100_MMA_F16BF16_SSISI_SI_fLi128ELi64ELNS4_4UMMA5MajorE0ELSO_0ELNSN_7ScaleInE0ELSP_0EEEEEENS4_6LayoutINS5_IJSB_SB_SB_EEENS5_IJNSA_ILi0EEESU_SU_EEEEENS5_IJNS4_10UnderscoreESX_SX_EEEEENS4_23SM90_TMA_LOAD_MULTICASTENS4_14ComposedLayoutINS4_7SwizzleILi3ELi4ELi3EEENS4_18smem_ptr_flag_bitsILi16EEENSS_INS5_IJNSA_ILi8EEESG_EEENS5_IJSG_SB_EEEEEEEvNS4_8identityENS4_13SM90_TMA_LOADES1A_vS1B_EENS_8epilogue10collective18CollectiveEpilogueINS1E_23Sm100TmaWarpSpecializedILi3ELi2ELi32ELb1ELb0EEEJSH_NS5_IJNSS_ISF_SB_EENSS_INSA_ILi32EEESB_EEEEESI_SJ_SI_SJ_NS1E_6fusion15FusionCallbacksIS1I_NS1N_17LinearCombinationISI_fSI_fLNS_15FloatRoundStyleE2EEESH_S1M_JEEENS4_5SM1004TMEM4LOAD26SM100_TMEM_LOAD_32dp32b32xES1C_NS11_INS12_ILi2ELi4ELi3EEES15_NSS_INS5_IJS16_S1K_EEENS5_IJS1K_SB_EEEEEEENS4_39AutoVectorizingCopyWithAssumedAlignmentILi128EEENS4_14SM90_TMA_STOREES21_S23_S23_EEEvvEEEEvNT_6ParamsE --------------------------
	.section	.nv.shared._ZN7cutlass13device_kernelINS_4gemm6kernel13GemmUniversalIN4cute5tupleIJiiiiEEENS1_10collective13CollectiveMmaINS1_35MainloopSm100TmaUmmaWarpSpecializedILi8ELi2ELi4ENS5_IJNS4_1CILi1EEENSA_ILi2EEESB_EEEEENS5_IJNSA_ILi128EEENSA_ILi64EEESG_EEENS_6half_tENS5_IJlSB_lEEESI_SJ_NS4_8TiledMMAINS4_8MMA_AtomIJNS4_20SM100_MMA_F16BF16_SSISI_SI_fLi128ELi64ELNS4_4UMMA5MajorE0ELSO_0ELNSN_7ScaleInE0ELSP_0EEEEEENS4_6LayoutINS5_IJSB_SB_SB_EEENS5_IJNSA_ILi0EEESU_SU_EEEEENS5_IJNS4_10UnderscoreESX_SX_EEEEENS4_23SM90_TMA_LOAD_MULTICASTENS4_14ComposedLayoutINS4_7SwizzleILi3ELi4ELi3EEENS4_18smem_ptr_flag_bitsILi16EEENSS_INS5_IJNSA_ILi8EEESG_EEENS5_IJSG_SB_EEEEEEEvNS4_8identityENS4_13SM90_TMA_LOADES1A_vS1B_EENS_8epilogue10collective18CollectiveEpilogueINS1E_23Sm100TmaWarpSpecializedILi3ELi2ELi32ELb1ELb0EEEJSH_NS5_IJNSS_ISF_SB_EENSS_INSA_ILi32EEESB_EEEEESI_SJ_SI_SJ_NS1E_6fusion15FusionCallbacksIS1I_NS1N_17LinearCombinationISI_fSI_fLNS_15FloatRoundStyleE2EEESH_S1M_JEEENS4_5SM1004TMEM4LOAD26SM100_TMEM_LOAD_32dp32b32xES1C_NS11_INS12_ILi2ELi4ELi3EEES15_NSS_INS5_IJS16_S1K_EEENS5_IJS1K_SB_EEEEEEENS4_39AutoVectorizingCopyWithAssumedAlignmentILi128EEENS4_14SM90_TMA_STOREES21_S23_S23_EEEvvEEEEvNT_6ParamsE,"aw",@nobits
	.sectionflags	@""
	.align	16
	.zero		1024


//--------------------- .nv.shared.reserved.0     --------------------------
	.section	.nv.shared.reserved.0,"aw",@nobits
	.weak		__nv_reservedSMEM_offset_0_alias
	.size		__nv_reservedSMEM_offset_0_alias, 0, 64
	.other		__nv_reservedSMEM_offset_0_alias,@"STO_CUDA_RESERVED_SHARED STV_DEFAULT"
__nv_reservedSMEM_offset_0_alias:
	.zero		0
.nv.shared.reserved.0:
	.zero		64
	.weak		__nv_reservedSMEM_tcgen05_partition
	.type		__nv_reservedSMEM_tcgen05_partition,@object
	.size		__nv_reservedSMEM_tcgen05_partition,(.L_0 - __nv_reservedSMEM_tcgen05_partition)
__nv_reservedSMEM_tcgen05_partition:
	.zero		32
.L_0:


//--------------------- .nv.global                --------------------------
	.section	.nv.global,"aw",@nobits
.nv.global:
	.type		_ZN40_INTERNAL_46e50ebe_4_k_cu_fe61a78f_209144cute1_E,@object
	.size		_ZN40_INTERNAL_46e50ebe_4_k_cu_fe61a78f_209144cute1_E,(_ZN40_INTERNAL_46e50ebe_4_k_cu_fe61a78f_209144cuda3std3__45__cpo6cbeginE - _ZN40_INTERNAL_46e50ebe_4_k_cu_fe61a78f_209144cute1_E)
_ZN40_INTERNAL_46e50ebe_4_k_cu_fe61a78f_209144cute1_E:
	.zero		1
	.type		_ZN40_INTERNAL_46e50ebe_4_k_cu_fe61a78f_209144cuda3std3__45__cpo6cbeginE,@object
	.size		_ZN40_INTERNAL_46e50ebe_4_k_cu_fe61a78f_209144cuda3std3__45__cpo6cbeginE,(_ZN40_INTERNAL_46e50ebe_4_k_cu_fe61a78f_209144cuda3std3__48in_placeE - _ZN40_INTERNAL_46e50ebe_4_k_cu_fe61a78f_209144cuda3std3__45__cpo6cbeginE)
_ZN40_INTERNAL_46e50ebe_4_k_cu_fe61a78f_209144cuda3std3__45__cpo6cbeginE:
	.zero		1
	.type		_ZN40_INTERNAL_46e50ebe_4_k_cu_fe61a78f_209144cuda3std3__48in_placeE,@object
	.size		_ZN40_INTERNAL_46e50ebe_4_k_cu_fe61a78f_209144cuda3std3__48in_placeE,(_ZN40_INTERNAL_46e50ebe_4_k_cu_fe61a78f_209144cuda3std6ranges3__45__cpo9iter_moveE - _ZN40_INTERNAL_46e50ebe_4_k_cu_fe61a78f_209144cuda3std3__48in_placeE)
_ZN40_INTERNAL_46e50ebe_4_k_cu_fe61a78f_209144cuda3std3__48in_placeE:
	.zero		1
	.type		_ZN40_INTERNAL_46e50ebe_4_k_cu_fe61a78f_209144cuda3std6ranges3__45__cpo9iter_moveE,@object
	.size		_ZN40_INTERNAL_46e50ebe_4_k_cu_fe61a78f_209144cuda3std6ranges3__45__cpo9iter_moveE,(_ZN40_INTERNAL_46e50ebe_4_k_cu_fe61a78f_209144cuda3std3__45__cpo5beginE - _ZN40_INTERNAL_46e50ebe_4_k_cu_fe61a78f_209144cuda3std6ranges3__45__cpo9iter_moveE)
_ZN40_INTERNAL_46e50ebe_4_k_cu_fe61a78f_209144cuda3std6ranges3__45__cpo9iter_moveE:
	.zero		1
	.type		_ZN40_INTERNAL_46e50ebe_4_k_cu_fe61a78f_209144cuda3std3__45__cpo5beginE,@object
	.size		_ZN40_INTERNAL_46e50ebe_4_k_cu_fe61a78f_209144cuda3std3__45__cpo5beginE,(_ZN40_INTERNAL_46e50ebe_4_k_cu_fe61a78f_209144cuda3std3__442_GLOBAL__N__46e50ebe_4_k_cu_fe61a78f_209146ignoreE - _ZN40_INTERNAL_46e50ebe_4_k_cu_fe61a78f_209144cuda3std3__45__cpo5beginE)
_ZN40_INTERNAL_46e50ebe_4_k_cu_fe61a78f_209144cuda3std3__45__cpo5beginE:
	.zero		1
	.type		_ZN40_INTERNAL_46e50ebe_4_k_cu_fe61a78f_209144cuda3std3__442_GLOBAL__N__46e50ebe_4_k_cu_fe61a78f_209146ignoreE,@object
	.size		_ZN40_INTERNAL_46e50ebe_4_k_cu_fe61a78f_209144cuda3std3__442_GLOBAL__N__46e50ebe_4_k_cu_fe61a78f_209146ignoreE,(_ZN40_INTERNAL_46e50ebe_4_k_cu_fe61a78f_209144cute7productE - _ZN40_INTERNAL_46e50ebe_4_k_cu_fe61a78f_209144cuda3std3__442_GLOBAL__N__46e50ebe_4_k_cu_fe61a78f_209146ignoreE)
_ZN40_INTERNAL_46e50ebe_4_k_cu_fe61a78f_209144cuda3std3__442_GLOBAL__N__46e50ebe_4_k_cu_fe61a78f_209146ignoreE:
	.zero		1
	.type		_ZN40_INTERNAL_46e50ebe_4_k_cu_fe61a78f_209144cute7productE,@object
	.size		_ZN40_INTERNAL_46e50ebe_4_k_cu_fe61a78f_209144cute7productE,(_ZN40_INTERNAL_46e50ebe_4_k_cu_fe61a78f_209144cuda3std3__45__cpo3endE - _ZN40_INTERNAL_46e50ebe_4_k_cu_fe61a78f_209144cute7productE)
_ZN40_INTERNAL_46e50ebe_4_k_cu_fe61a78f_209144cute7productE:
	.zero		1
	.type		_ZN40_INTERNAL_46e50ebe_4_k_cu_fe61a78f_209144cuda3std3__45__cpo3endE,@object
	.size		_ZN40_INTERNAL_46e50ebe_4_k_cu_fe61a78f_209144cuda3std3__45__cpo3endE,(_ZN40_INTERNAL_46e50ebe_4_k_cu_fe61a78f_209144cuda3std3__419piecewise_constructE - _ZN40_INTERNAL_46e50ebe_4_k_cu_fe61a78f_209144cuda3std3__45__cpo3endE)
_ZN40_INTERNAL_46e50ebe_4_k_cu_fe61a78f_209144cuda3std3__45__cpo3endE:
	.zero		1
	.type		_ZN40_INTERNAL_46e50ebe_4_k_cu_fe61a78f_209144cuda3std3__419piecewise_constructE,@object
	.size		_ZN40_INTERNAL_46e50ebe_4_k_cu_fe61a78f_209144cuda3std3__419piecewise_constructE,(_ZN40_INTERNAL_46e50ebe_4_k_cu_fe61a78f_209144cuda3std3__45__cpo4cendE - _ZN40_INTERNAL_46e50ebe_4_k_cu_fe61a78f_209144cuda3std3__419piecewise_constructE)
_ZN40_INTERNAL_46e50ebe_4_k_cu_fe61a78f_209144cuda3std3__419piecewise_constructE:
	.zero		1
	.type		_ZN40_INTERNAL_46e50ebe_4_k_cu_fe61a78f_209144cuda3std3__45__cpo4cendE,@object
	.size		_ZN40_INTERNAL_46e50ebe_4_k_cu_fe61a78f_209144cuda3std3__45__cpo4cendE,(_ZN40_INTERNAL_46e50ebe_4_k_cu_fe61a78f_209144cuda3std6ranges3__45__cpo4swapE - _ZN40_INTERNAL_46e50ebe_4_k_cu_fe61a78f_209144cuda3std3__45__cpo4cendE)
_ZN40_INTERNAL_46e50ebe_4_k_cu_fe61a78f_209144cuda3std3__45__cpo4cendE:
	.zero		1
	.type		_ZN40_INTERNAL_46e50ebe_4_k_cu_fe61a78f_209144cuda3std6ranges3__45__cpo4swapE,@object
	.size		_ZN40_INTERNAL_46e50ebe_4_k_cu_fe61a78f_209144cuda3std6ranges3__45__cpo4swapE,(.L_10 - _ZN40_INTERNAL_46e50ebe_4_k_cu_fe61a78f_209144cuda3std6ranges3__45__cpo4swapE)
_ZN40_INTERNAL_46e50ebe_4_k_cu_fe61a78f_209144cuda3std6ranges3__45__cpo4swapE:
	.zero		1
.L_10:


//--------------------- .nv.constant0._ZN7cutlass13device_kernelINS_4gemm6kernel13GemmUniversalIN4cute5tupleIJiiiiEEENS1_10collective13CollectiveMmaINS1_35MainloopSm100TmaUmmaWarpSpecializedILi8ELi2ELi4ENS5_IJNS4_1CILi1EEENSA_ILi2EEESB_EEEEENS5_IJNSA_ILi128EEENSA_ILi64EEESG_EEENS_6half_tENS5_IJlSB_lEEESI_SJ_NS4_8TiledMMAINS4_8MMA_AtomIJNS4_20SM100_MMA_F16BF16_SSISI_SI_fLi128ELi64ELNS4_4UMMA5MajorE0ELSO_0ELNSN_7ScaleInE0ELSP_0EEEEEENS4_6LayoutINS5_IJSB_SB_SB_EEENS5_IJNSA_ILi0EEESU_SU_EEEEENS5_IJNS4_10UnderscoreESX_SX_EEEEENS4_23SM90_TMA_LOAD_MULTICASTENS4_14ComposedLayoutINS4_7SwizzleILi3ELi4ELi3EEENS4_18smem_ptr_flag_bitsILi16EEENSS_INS5_IJNSA_ILi8EEESG_EEENS5_IJSG_SB_EEEEEEEvNS4_8identityENS4_13SM90_TMA_LOADES1A_vS1B_EENS_8epilogue10collective18CollectiveEpilogueINS1E_23Sm100TmaWarpSpecializedILi3ELi2ELi32ELb1ELb0EEEJSH_NS5_IJNSS_ISF_SB_EENSS_INSA_ILi32EEESB_EEEEESI_SJ_SI_SJ_NS1E_6fusion15FusionCallbacksIS1I_NS1N_17LinearCombinationISI_fSI_fLNS_15FloatRoundStyleE2EEESH_S1M_JEEENS4_5SM1004TMEM4LOAD26SM100_TMEM_LOAD_32dp32b32xES1C_NS11_INS12_ILi2ELi4ELi3EEES15_NSS_INS5_IJS16_S1K_EEENS5_IJS1K_SB_EEEEEEENS4_39AutoVectorizingCopyWithAssumedAlignmentILi128EEENS4_14SM90_TMA_STOREES21_S23_S23_EEEvvEEEEvNT_6ParamsE --------------------------
	.section	.nv.constant0._ZN7cutlass13device_kernelINS_4gemm6kernel13GemmUniversalIN4cute5tupleIJiiiiEEENS1_10collective13CollectiveMmaINS1_35MainloopSm100TmaUmmaWarpSpecializedILi8ELi2ELi4ENS5_IJNS4_1CILi1EEENSA_ILi2EEESB_EEEEENS5_IJNSA_ILi128EEENSA_ILi64EEESG_EEENS_6half_tENS5_IJlSB_lEEESI_SJ_NS4_8TiledMMAINS4_8MMA_AtomIJNS4_20SM100_MMA_F16BF16_SSISI_SI_fLi128ELi64ELNS4_4UMMA5MajorE0ELSO_0ELNSN_7ScaleInE0ELSP_0EEEEEENS4_6LayoutINS5_IJSB_SB_SB_EEENS5_IJNSA_ILi0EEESU_SU_EEEEENS5_IJNS4_10UnderscoreESX_SX_EEEEENS4_23SM90_TMA_LOAD_MULTICASTENS4_14ComposedLayoutINS4_7SwizzleILi3ELi4ELi3EEENS4_18smem_ptr_flag_bitsILi16EEENSS_INS5_IJNSA_ILi8EEESG_EEENS5_IJSG_SB_EEEEEEEvNS4_8identityENS4_13SM90_TMA_LOADES1A_vS1B_EENS_8epilogue10collective18CollectiveEpilogueINS1E_23Sm100TmaWarpSpecializedILi3ELi2ELi32ELb1ELb0EEEJSH_NS5_IJNSS_ISF_SB_EENSS_INSA_ILi32EEESB_EEEEESI_SJ_SI_SJ_NS1E_6fusion15FusionCallbacksIS1I_NS1N_17LinearCombinationISI_fSI_fLNS_15FloatRoundStyleE2EEESH_S1M_JEEENS4_5SM1004TMEM4LOAD26SM100_TMEM_LOAD_32dp32b32xES1C_NS11_INS12_ILi2ELi4ELi3EEES15_NSS_INS5_IJS16_S1K_EEENS5_IJS1K_SB_EEEEEEENS4_39AutoVectorizingCopyWithAssumedAlignmentILi128EEENS4_14SM90_TMA_STOREES21_S23_S23_EEEvvEEEEvNT_6ParamsE,"a",@progbits
	.sectionflags	@""
	.align	4
.nv.constant0._ZN7cutlass13device_kernelINS_4gemm6kernel13GemmUniversalIN4cute5tupleIJiiiiEEENS1_10collective13CollectiveMmaINS1_35MainloopSm100TmaUmmaWarpSpecializedILi8ELi2ELi4ENS5_IJNS4_1CILi1EEENSA_ILi2EEESB_EEEEENS5_IJNSA_ILi128EEENSA_ILi64EEESG_EEENS_6half_tENS5_IJlSB_lEEESI_SJ_NS4_8TiledMMAINS4_8MMA_AtomIJNS4_20SM100_MMA_F16BF16_SSISI_SI_fLi128ELi64ELNS4_4UMMA5MajorE0ELSO_0ELNSN_7ScaleInE0ELSP_0EEEEEENS4_6LayoutINS5_IJSB_SB_SB_EEENS5_IJNSA_ILi0EEESU_SU_EEEEENS5_IJNS4_10UnderscoreESX_SX_EEEEENS4_23SM90_TMA_LOAD_MULTICASTENS4_14ComposedLayoutINS4_7SwizzleILi3ELi4ELi3EEENS4_18smem_ptr_flag_bitsILi16EEENSS_INS5_IJNSA_ILi8EEESG_EEENS5_IJSG_SB_EEEEEEEvNS4_8identityENS4_13SM90_TMA_LOADES1A_vS1B_EENS_8epilogue10collective18CollectiveEpilogueINS1E_23Sm100TmaWarpSpecializedILi3ELi2ELi32ELb1ELb0EEEJSH_NS5_IJNSS_ISF_SB_EENSS_INSA_ILi32EEESB_EEEEESI_SJ_SI_SJ_NS1E_6fusion15FusionCallbacksIS1I_NS1N_17LinearCombinationISI_fSI_fLNS_15FloatRoundStyleE2EEESH_S1M_JEEENS4_5SM1004TMEM4LOAD26SM100_TMEM_LOAD_32dp32b32xES1C_NS11_INS12_ILi2ELi4ELi3EEES15_NSS_INS5_IJS16_S1K_EEENS5_IJS1K_SB_EEEEEEENS4_39AutoVectorizingCopyWithAssumedAlignmentILi128EEENS4_14SM90_TMA_STOREES21_S23_S23_EEEvvEEEEvNT_6ParamsE:
	.zero		2944


//--------------------- SYMBOLS --------------------------

	.type		.nv.reservedSmem.offset0,@object
	.size		.nv.reservedSmem.offset0,0x4
	.type		.nv.reservedSmem.cap,@object
	.size		.nv.reservedSmem.cap,0x4
	.type		__assertfail,@function
